	.target	sm_90a

	.elftype	@"ET_EXEC"


//--------------------- .note.nv.tkinfo           --------------------------
	.section	.note.nv.tkinfo,"",@"SHT_NOTE"
	.sectionflags	@"SHF_NOTE_NV_TKINFO"
	.tkinfo
        /*0018*/ 	.word	0x00000002
        /*0030*/ 	.string	""
        /*0030*/ 	.string	"ptxas"
        /*0030*/ 	.string	"Cuda compilation tools, release 13.0, V13.0.88"
        /*0030*/ 	.string	"Build cuda_13.0.r13.0/compiler.36424714_0"
        /*0030*/ 	.string	"-arch sm_90a -m 64 "



//--------------------- .note.nv.cuinfo           --------------------------
	.section	.note.nv.cuinfo,"",@"SHT_NOTE"
	.sectionflags	@"SHF_NOTE_NV_CUINFO"
        /*0018*/ 	.short	0x0002
        /*001a*/ 	.short	0x005a
        /*001c*/ 	.short	0x0082
	.zero		2


//--------------------- .nv.info                  --------------------------
	.section	.nv.info,"",@"SHT_CUDA_INFO"
	.align	4


	//----- nvinfo : EIATTR_REGCOUNT
	.align		4
        /*0000*/ 	.byte	0x04, 0x2f
        /*0002*/ 	.short	(.L_15 - .L_14)
	.align		4
.L_14:
        /*0004*/ 	.word	index@(_ZN7cutlass13device_kernelINS_4gemm6kernel13GemmUniversalIN4cute5tupleIJiiiiEEENS1_10collective13CollectiveMmaINS1_34MainloopSm90TmaGmmaWarpSpecializedILi3ENS5_IJNS4_1CILi4EEENSA_ILi1EEESC_EEENS1_35KernelTmaWarpSpecializedCooperativeEEENS5_IJNSA_ILi128EEESG_SG_EEENS_10bfloat16_tENS5_IJlSC_lEEESI_SJ_NS4_8TiledMMAINS4_8MMA_AtomIJNS4_4SM904GMMA28MMA_64x128x16_F32BF16BF16_SSILNSN_5MajorE0ELSP_0ELNSN_7ScaleInE1ELSQ_1EEEEEENS4_6LayoutINS5_IJNSA_ILi2EEESC_SC_EEENS5_IJSC_NSA_ILi0EEESW_EEEEENS5_IJNS4_10UnderscoreESZ_SZ_EEEEENS4_13SM90_TMA_LOADENS4_14ComposedLayoutINS4_7SwizzleILi3ELi4ELi3EEENS4_18smem_ptr_flag_bitsILi16EEENST_INS5_IJNSA_ILi8EEENSA_ILi64EEEEEENS5_IJS19_SC_EEEEEEEvNS4_8identityENS4_23SM90_TMA_LOAD_MULTICASTES1D_vS1E_EENS_8epilogue10collective6detail29Sm90TmaWarpSpecializedAdapterINS1I_15DefaultEpilogueISI_SJ_SJ_NS1H_6thread17LinearCombinationISI_Li1EffLNS1M_9ScaleType4KindE0ELNS_15FloatRoundStyleE2ESI_EENS1_15EpilogueDefaultEEEEEvvEEEEvNT_6ParamsE)
        /*0008*/ 	.word	0x000000a8


	//----- nvinfo : EIATTR_FRAME_SIZE
	.align		4
.L_15:
        /*000c*/ 	.byte	0x04, 0x11
        /*000e*/ 	.short	(.L_17 - .L_16)
	.align		4
.L_16:
        /*0010*/ 	.word	index@(_ZN7cutlass13device_kernelINS_4gemm6kernel13GemmUniversalIN4cute5tupleIJiiiiEEENS1_10collective13CollectiveMmaINS1_34MainloopSm90TmaGmmaWarpSpecializedILi3ENS5_IJNS4_1CILi4EEENSA_ILi1EEESC_EEENS1_35KernelTmaWarpSpecializedCooperativeEEENS5_IJNSA_ILi128EEESG_SG_EEENS_10bfloat16_tENS5_IJlSC_lEEESI_SJ_NS4_8TiledMMAINS4_8MMA_AtomIJNS4_4SM904GMMA28MMA_64x128x16_F32BF16BF16_SSILNSN_5MajorE0ELSP_0ELNSN_7ScaleInE1ELSQ_1EEEEEENS4_6LayoutINS5_IJNSA_ILi2EEESC_SC_EEENS5_IJSC_NSA_ILi0EEESW_EEEEENS5_IJNS4_10UnderscoreESZ_SZ_EEEEENS4_13SM90_TMA_LOADENS4_14ComposedLayoutINS4_7SwizzleILi3ELi4ELi3EEENS4_18smem_ptr_flag_bitsILi16EEENST_INS5_IJNSA_ILi8EEENSA_ILi64EEEEEENS5_IJS19_SC_EEEEEEEvNS4_8identityENS4_23SM90_TMA_LOAD_MULTICASTES1D_vS1E_EENS_8epilogue10collective6detail29Sm90TmaWarpSpecializedAdapterINS1I_15DefaultEpilogueISI_SJ_SJ_NS1H_6thread17LinearCombinationISI_Li1EffLNS1M_9ScaleType4KindE0ELNS_15FloatRoundStyleE2ESI_EENS1_15EpilogueDefaultEEEEEvvEEEEvNT_6ParamsE)
        /*0014*/ 	.word	0x00000000


	//----- nvinfo : EIATTR_MIN_STACK_SIZE
	.align		4
.L_17:
        /*0018*/ 	.byte	0x04, 0x12
        /*001a*/ 	.short	(.L_19 - .L_18)
	.align		4
.L_18:
        /*001c*/ 	.word	index@(_ZN7cutlass13device_kernelINS_4gemm6kernel13GemmUniversalIN4cute5tupleIJiiiiEEENS1_10collective13CollectiveMmaINS1_34MainloopSm90TmaGmmaWarpSpecializedILi3ENS5_IJNS4_1CILi4EEENSA_ILi1EEESC_EEENS1_35KernelTmaWarpSpecializedCooperativeEEENS5_IJNSA_ILi128EEESG_SG_EEENS_10bfloat16_tENS5_IJlSC_lEEESI_SJ_NS4_8TiledMMAINS4_8MMA_AtomIJNS4_4SM904GMMA28MMA_64x128x16_F32BF16BF16_SSILNSN_5MajorE0ELSP_0ELNSN_7ScaleInE1ELSQ_1EEEEEENS4_6LayoutINS5_IJNSA_ILi2EEESC_SC_EEENS5_IJSC_NSA_ILi0EEESW_EEEEENS5_IJNS4_10UnderscoreESZ_SZ_EEEEENS4_13SM90_TMA_LOADENS4_14ComposedLayoutINS4_7SwizzleILi3ELi4ELi3EEENS4_18smem_ptr_flag_bitsILi16EEENST_INS5_IJNSA_ILi8EEENSA_ILi64EEEEEENS5_IJS19_SC_EEEEEEEvNS4_8identityENS4_23SM90_TMA_LOAD_MULTICASTES1D_vS1E_EENS_8epilogue10collective6detail29Sm90TmaWarpSpecializedAdapterINS1I_15DefaultEpilogueISI_SJ_SJ_NS1H_6thread17LinearCombinationISI_Li1EffLNS1M_9ScaleType4KindE0ELNS_15FloatRoundStyleE2ESI_EENS1_15EpilogueDefaultEEEEEvvEEEEvNT_6ParamsE)
        /*0020*/ 	.word	0x00000000
.L_19:


//--------------------- .nv.compat                --------------------------
	.section	.nv.compat,"",@"SHT_CUDA_COMPAT_INFO"
	.align	4
        /*0000*/ 	.byte	0x02, 0x09, 0x01, 0x00, 0x02, 0x02, 0x04, 0x00, 0x02, 0x05, 0x05, 0x00, 0x03, 0x07, 0x01, 0x01
        /*0010*/ 	.byte	0x02, 0x03, 0x01, 0x00, 0x02, 0x06, 0x01, 0x00, 0x04, 0x0b, 0x08, 0x00, 0x00, 0x00, 0x00, 0x00
        /*0020*/ 	.byte	0x00, 0x00, 0x00, 0x00


//--------------------- .nv.info._ZN7cutlass13device_kernelINS_4gemm6kernel13GemmUniversalIN4cute5tupleIJiiiiEEENS1_10collective13CollectiveMmaINS1_34MainloopSm90TmaGmmaWarpSpecializedILi3ENS5_IJNS4_1CILi4EEENSA_ILi1EEESC_EEENS1_35KernelTmaWarpSpecializedCooperativeEEENS5_IJNSA_ILi128EEESG_SG_EEENS_10bfloat16_tENS5_IJlSC_lEEESI_SJ_NS4_8TiledMMAINS4_8MMA_AtomIJNS4_4SM904GMMA28MMA_64x128x16_F32BF16BF16_SSILNSN_5MajorE0ELSP_0ELNSN_7ScaleInE1ELSQ_1EEEEEENS4_6LayoutINS5_IJNSA_ILi2EEESC_SC_EEENS5_IJSC_NSA_ILi0EEESW_EEEEENS5_IJNS4_10UnderscoreESZ_SZ_EEEEENS4_13SM90_TMA_LOADENS4_14ComposedLayoutINS4_7SwizzleILi3ELi4ELi3EEENS4_18smem_ptr_flag_bitsILi16EEENST_INS5_IJNSA_ILi8EEENSA_ILi64EEEEEENS5_IJS19_SC_EEEEEEEvNS4_8identityENS4_23SM90_TMA_LOAD_MULTICASTES1D_vS1E_EENS_8epilogue10collective6detail29Sm90TmaWarpSpecializedAdapterINS1I_15DefaultEpilogueISI_SJ_SJ_NS1H_6thread17LinearCombinationISI_Li1EffLNS1M_9ScaleType4KindE0ELNS_15FloatRoundStyleE2ESI_EENS1_15EpilogueDefaultEEEEEvvEEEEvNT_6ParamsE --------------------------
	.section	.nv.info._ZN7cutlass13device_kernelINS_4gemm6kernel13GemmUniversalIN4cute5tupleIJiiiiEEENS1_10collective13CollectiveMmaINS1_34MainloopSm90TmaGmmaWarpSpecializedILi3ENS5_IJNS4_1CILi4EEENSA_ILi1EEESC_EEENS1_35KernelTmaWarpSpecializedCooperativeEEENS5_IJNSA_ILi128EEESG_SG_EEENS_10bfloat16_tENS5_IJlSC_lEEESI_SJ_NS4_8TiledMMAINS4_8MMA_AtomIJNS4_4SM904GMMA28MMA_64x128x16_F32BF16BF16_SSILNSN_5MajorE0ELSP_0ELNSN_7ScaleInE1ELSQ_1EEEEEENS4_6LayoutINS5_IJNSA_ILi2EEESC_SC_EEENS5_IJSC_NSA_ILi0EEESW_EEEEENS5_IJNS4_10UnderscoreESZ_SZ_EEEEENS4_13SM90_TMA_LOADENS4_14ComposedLayoutINS4_7SwizzleILi3ELi4ELi3EEENS4_18smem_ptr_flag_bitsILi16EEENST_INS5_IJNSA_ILi8EEENSA_ILi64EEEEEENS5_IJS19_SC_EEEEEEEvNS4_8identityENS4_23SM90_TMA_LOAD_MULTICASTES1D_vS1E_EENS_8epilogue10collective6detail29Sm90TmaWarpSpecializedAdapterINS1I_15DefaultEpilogueISI_SJ_SJ_NS1H_6thread17LinearCombinationISI_Li1EffLNS1M_9ScaleType4KindE0ELNS_15FloatRoundStyleE2ESI_EENS1_15EpilogueDefaultEEEEEvvEEEEvNT_6ParamsE,"",@"SHT_CUDA_INFO"
	.sectionflags	@""
	.align	4


	//----- nvinfo : EIATTR_CUDA_API_VERSION
	.align		4
        /*0000*/ 	.byte	0x04, 0x37
        /*0002*/ 	.short	(.L_21 - .L_20)
.L_20:
        /*0004*/ 	.word	0x00000082


	//----- nvinfo : EIATTR_KPARAM_INFO
	.align		4
.L_21:
        /*0008*/ 	.byte	0x04, 0x17
        /*000a*/ 	.short	(.L_23 - .L_22)
.L_22:
        /*000c*/ 	.word	0x00000000
        /*0010*/ 	.short	0x0000
        /*0012*/ 	.short	0x0070
        /*0014*/ 	.byte	0x00, 0xf0, 0x01, 0x10


	//----- nvinfo : EIATTR_SPARSE_MMA_MASK
	.align		4
.L_23:
        /*0018*/ 	.byte	0x03, 0x50
        /*001a*/ 	.short	0x0000


	//----- nvinfo : EIATTR_MAXREG_COUNT
	.align		4
        /*001c*/ 	.byte	0x03, 0x1b
        /*001e*/ 	.short	0x00a8


	//----- nvinfo : EIATTR_NUM_BARRIERS
	.align		4
        /*0020*/ 	.byte	0x02, 0x4c
        /*0022*/ 	.byte	0x01
	.zero		1


	//----- nvinfo : EIATTR_EXTERNS
	.align		4
        /*0024*/ 	.byte	0x04, 0x0f
        /*0026*/ 	.short	(.L_25 - .L_24)


	//   ....[0]....
	.align		4
.L_24:
        /*0028*/ 	.word	index@(__assertfail)


	//----- nvinfo : EIATTR_MERCURY_ISA_VERSION
	.align		4
.L_25:
        /*002c*/ 	.byte	0x03, 0x5f
        /*002e*/ 	.short	0x0101


	//----- nvinfo : EIATTR_INT_WARP_WIDE_INSTR_OFFSETS
	.align		4
        /*0030*/ 	.byte	0x04, 0x31
        /*0032*/ 	.short	(.L_27 - .L_26)


	//   ....[0]....
.L_26:
        /*0034*/ 	.word	0x000004c0


	//   ....[1]....
        /*0038*/ 	.word	0x000004e0


	//   ....[2]....
        /*003c*/ 	.word	0x00000690


	//   ....[3]....
        /*0040*/ 	.word	0x00002280


	//----- nvinfo : EIATTR_COOP_GROUP_MASK_REGIDS
	.align		4
.L_27:
        /*0044*/ 	.byte	0x04, 0x29
        /*0046*/ 	.short	(.L_29 - .L_28)


	//   ....[0]....
.L_28:
        /*0048*/ 	.word	0xffffffff


	//   ....[1]....
        /*004c*/ 	.word	0xffffffff


	//   ....[2]....
        /*0050*/ 	.word	0xffffffff


	//   ....[3]....
        /*0054*/ 	.word	0xffffffff


	//   ....[4]....
        /*0058*/ 	.word	0xffffffff


	//   ....[5]....
        /*005c*/ 	.word	0xffffffff


	//----- nvinfo : EIATTR_COOP_GROUP_INSTR_OFFSETS
	.align		4
.L_29:
        /*0060*/ 	.byte	0x04, 0x28
        /*0062*/ 	.short	(.L_31 - .L_30)


	//   ....[0]....
.L_30:
        /*0064*/ 	.word	0x00000060


	//   ....[1]....
        /*0068*/ 	.word	0x00000070


	//   ....[2]....
        /*006c*/ 	.word	0x00000130


	//   ....[3]....
        /*0070*/ 	.word	0x000002e0


	//   ....[4]....
        /*0074*/ 	.word	0x00000800


	//   ....[5]....
        /*0078*/ 	.word	0x00001480


	//----- nvinfo : EIATTR_REG_RECONFIG
	.align		4
.L_31:
        /*007c*/ 	.byte	0x01, 0x54
	.zero		2


	//----- nvinfo : EIATTR_SYSCALL_OFFSETS
	.align		4
        /*0080*/ 	.byte	0x04, 0x46
        /*0082*/ 	.short	(.L_33 - .L_32)


	//   ....[0]....
.L_32:
        /*0084*/ 	.word	0x00001670


	//----- nvinfo : EIATTR_MBARRIER_INSTR_OFFSETS
	.align		4
.L_33:
        /*0088*/ 	.byte	0x04, 0x39
        /*008a*/ 	.short	(.L_35 - .L_34)


	//   ....[0]....
.L_34:
        /*008c*/ 	.word	0x00000250
        /*0090*/ 	.word	0x000000ff
        /*0094*/ 	.word	0x00000000
        /*0098*/ 	.short	0x0100
        /*009a*/ 	.byte	0x08
	.zero		1


	//   ....[1]....
        /*009c*/ 	.word	0x00000260
        /*00a0*/ 	.word	0x000000ff
        /*00a4*/ 	.word	0x00000018
        /*00a8*/ 	.short	0x0100
        /*00aa*/ 	.byte	0x08
	.zero		1


	//   ....[2]....
        /*00ac*/ 	.word	0x00000270
        /*00b0*/ 	.word	0x000000ff
        /*00b4*/ 	.word	0x00000008
        /*00b8*/ 	.short	0x0100
        /*00ba*/ 	.byte	0x08
	.zero		1


	//   ....[3]....
        /*00bc*/ 	.word	0x00000280
        /*00c0*/ 	.word	0x000000ff
        /*00c4*/ 	.word	0x00000020
        /*00c8*/ 	.short	0x0100
        /*00ca*/ 	.byte	0x08
	.zero		1


	//   ....[4]....
        /*00cc*/ 	.word	0x00000290
        /*00d0*/ 	.word	0x000000ff
        /*00d4*/ 	.word	0x00000010
        /*00d8*/ 	.short	0x0100
        /*00da*/ 	.byte	0x08
	.zero		1


	//   ....[5]....
        /*00dc*/ 	.word	0x000002a0
        /*00e0*/ 	.word	0x000000ff
        /*00e4*/ 	.word	0x00000028
        /*00e8*/ 	.short	0x0100
        /*00ea*/ 	.byte	0x08
	.zero		1


	//   ....[6]....
        /*00ec*/ 	.word	0x00000710
        /*00f0*/ 	.word	0x000000ff
        /*00f4*/ 	.word	0x00000040
        /*00f8*/ 	.short	0x0100
        /*00fa*/ 	.byte	0x06
	.zero		1


	//   ....[7]....
        /*00fc*/ 	.word	0x000007b0
        /*0100*/ 	.word	0x000000ff
        /*0104*/ 	.word	0x00000048
        /*0108*/ 	.short	0x0100
        /*010a*/ 	.byte	0x06
	.zero		1


	//   ....[8]....
        /*010c*/ 	.word	0x00001730
        /*0110*/ 	.word	0x00000003
        /*0114*/ 	.word	0x00000000
        /*0118*/ 	.short	0x010a
        /*011a*/ 	.byte	0x3f
	.zero		1


	//   ....[9]....
        /*011c*/ 	.word	0x00001790
        /*0120*/ 	.word	0x00000003
        /*0124*/ 	.word	0x00000000
        /*0128*/ 	.short	0x010a
        /*012a*/ 	.byte	0x3f
	.zero		1


	//   ....[10]....
        /*012c*/ 	.word	0x00001cd0
        /*0130*/ 	.word	0x00000005
        /*0134*/ 	.word	0x00000000
        /*0138*/ 	.short	0x010a
        /*013a*/ 	.byte	0x3f
	.zero		1


	//   ....[11]....
        /*013c*/ 	.word	0x00001d10
        /*0140*/ 	.word	0x00000005
        /*0144*/ 	.word	0x00000000
        /*0148*/ 	.short	0x010a
        /*014a*/ 	.byte	0x3f
	.zero		1


	//   ....[12]....
        /*014c*/ 	.word	0x00002130
        /*0150*/ 	.word	0x00000004
        /*0154*/ 	.word	0x00000000
        /*0158*/ 	.short	0x0101
        /*015a*/ 	.byte	0x3f
	.zero		1


	//   ....[13]....
        /*015c*/ 	.word	0x00002320
        /*0160*/ 	.word	0x00000000
        /*0164*/ 	.word	0x00000000
        /*0168*/ 	.short	0x0101
        /*016a*/ 	.byte	0x3f
	.zero		1


	//   ....[14]....
        /*016c*/ 	.word	0x00007450
        /*0170*/ 	.word	0x00000017
        /*0174*/ 	.word	0x00000018
        /*0178*/ 	.short	0x010a
        /*017a*/ 	.byte	0x3f
	.zero		1


	//   ....[15]....
        /*017c*/ 	.word	0x00007890
        /*0180*/ 	.word	0x00000006
        /*0184*/ 	.word	0x00000048
        /*0188*/ 	.short	0x0101
        /*018a*/ 	.byte	0x3f
	.zero		1


	//   ....[16]....
        /*018c*/ 	.word	0x00007fe0
        /*0190*/ 	.word	0x00000007
        /*0194*/ 	.word	0x00000000
        /*0198*/ 	.short	0x010a
        /*019a*/ 	.byte	0x3f
	.zero		1


	//   ....[17]....
        /*019c*/ 	.word	0x00008060
        /*01a0*/ 	.word	0x00000004
        /*01a4*/ 	.word	0x00000000
        /*01a8*/ 	.short	0x010a
        /*01aa*/ 	.byte	0x3f
	.zero		1


	//   ....[18]....
        /*01ac*/ 	.word	0x000080f0
        /*01b0*/ 	.word	0x00000005
        /*01b4*/ 	.word	0x00000000
        /*01b8*/ 	.short	0x010a
        /*01ba*/ 	.byte	0x3f
	.zero		1


	//   ....[19]....
        /*01bc*/ 	.word	0x00008150
        /*01c0*/ 	.word	0x00000003
        /*01c4*/ 	.word	0x00000000
        /*01c8*/ 	.short	0x010a
        /*01ca*/ 	.byte	0x3f
	.zero		1


	//   ....[20]....
        /*01cc*/ 	.word	0x000081a0
        /*01d0*/ 	.word	0x00000005
        /*01d4*/ 	.word	0x00000000
        /*01d8*/ 	.short	0x010a
        /*01da*/ 	.byte	0x3f
	.zero		1


	//   ....[21]....
        /*01dc*/ 	.word	0x00008270
        /*01e0*/ 	.word	0x00000017
        /*01e4*/ 	.word	0x00000018
        /*01e8*/ 	.short	0x010a
        /*01ea*/ 	.byte	0x3f
	.zero		1


	//   ....[22]....
        /*01ec*/ 	.word	0x00008340
        /*01f0*/ 	.word	0x00000007
        /*01f4*/ 	.word	0x00000000
        /*01f8*/ 	.short	0x010a
        /*01fa*/ 	.byte	0x3f
	.zero		1


	//   ....[23]....
        /*01fc*/ 	.word	0x00008390
        /*0200*/ 	.word	0x00000004
        /*0204*/ 	.word	0x00000000
        /*0208*/ 	.short	0x010a
        /*020a*/ 	.byte	0x3f
	.zero		1


	//----- nvinfo : EIATTR_NUM_MBARRIERS
	.align		4
.L_35:
        /*020c*/ 	.byte	0x03, 0x38
        /*020e*/ 	.short	0x0008


	//----- nvinfo : EIATTR_EXIT_INSTR_OFFSETS
	.align		4
        /*0210*/ 	.byte	0x04, 0x1c
        /*0212*/ 	.short	(.L_37 - .L_36)


	//   ....[0]....
.L_36:
        /*0214*/ 	.word	0x000009d0


	//   ....[1]....
        /*0218*/ 	.word	0x000011e0


	//   ....[2]....
        /*021c*/ 	.word	0x00006bd0


	//   ....[3]....
        /*0220*/ 	.word	0x00007130


	//   ....[4]....
        /*0224*/ 	.word	0x00008140


	//----- nvinfo : EIATTR_MAX_THREADS
	.align		4
.L_37:
        /*0228*/ 	.byte	0x04, 0x05
        /*022a*/ 	.short	(.L_39 - .L_38)
.L_38:
        /*022c*/ 	.word	0x00000180
        /*0230*/ 	.word	0x00000001
        /*0234*/ 	.word	0x00000001


	//----- nvinfo : EIATTR_CRS_STACK_SIZE
	.align		4
.L_39:
        /*0238*/ 	.byte	0x04, 0x1e
        /*023a*/ 	.short	(.L_41 - .L_40)
.L_40:
        /*023c*/ 	.word	0x00000000


	//----- nvinfo : EIATTR_CBANK_PARAM_SIZE
	.align		4
.L_41:
        /*0240*/ 	.byte	0x03, 0x19
        /*0242*/ 	.short	0x0470


	//----- nvinfo : EIATTR_PARAM_CBANK
	.align		4
        /*0244*/ 	.byte	0x04, 0x0a
        /*0246*/ 	.short	(.L_43 - .L_42)
	.align		4
.L_42:
        /*0248*/ 	.word	index@(.nv.constant0._ZN7cutlass13device_kernelINS_4gemm6kernel13GemmUniversalIN4cute5tupleIJiiiiEEENS1_10collective13CollectiveMmaINS1_34MainloopSm90TmaGmmaWarpSpecializedILi3ENS5_IJNS4_1CILi4EEENSA_ILi1EEESC_EEENS1_35KernelTmaWarpSpecializedCooperativeEEENS5_IJNSA_ILi128EEESG_SG_EEENS_10bfloat16_tENS5_IJlSC_lEEESI_SJ_NS4_8TiledMMAINS4_8MMA_AtomIJNS4_4SM904GMMA28MMA_64x128x16_F32BF16BF16_SSILNSN_5MajorE0ELSP_0ELNSN_7ScaleInE1ELSQ_1EEEEEENS4_6LayoutINS5_IJNSA_ILi2EEESC_SC_EEENS5_IJSC_NSA_ILi0EEESW_EEEEENS5_IJNS4_10UnderscoreESZ_SZ_EEEEENS4_13SM90_TMA_LOADENS4_14ComposedLayoutINS4_7SwizzleILi3ELi4ELi3EEENS4_18smem_ptr_flag_bitsILi16EEENST_INS5_IJNSA_ILi8EEENSA_ILi64EEEEEENS5_IJS19_SC_EEEEEEEvNS4_8identityENS4_23SM90_TMA_LOAD_MULTICASTES1D_vS1E_EENS_8epilogue10collective6detail29Sm90TmaWarpSpecializedAdapterINS1I_15DefaultEpilogueISI_SJ_SJ_NS1H_6thread17LinearCombinationISI_Li1EffLNS1M_9ScaleType4KindE0ELNS_15FloatRoundStyleE2ESI_EENS1_15EpilogueDefaultEEEEEvvEEEEvNT_6ParamsE)
        /*024c*/ 	.short	0x0210
        /*024e*/ 	.short	0x0470


	//----- nvinfo : EIATTR_SW_WAR
	.align		4
.L_43:
        /*0250*/ 	.byte	0x04, 0x36
        /*0252*/ 	.short	(.L_45 - .L_44)
.L_44:
        /*0254*/ 	.word	0x00000008
.L_45:


//--------------------- .nv.callgraph             --------------------------
	.section	.nv.callgraph,"",@"SHT_CUDA_CALLGRAPH"
	.align	4
	.sectionentsize	8
	.align		4
        /*0000*/ 	.word	0x00000000
	.align		4
        /*0004*/ 	.word	0xffffffff
	.align		4
        /*0008*/ 	.word	index@(_ZN7cutlass13device_kernelINS_4gemm6kernel13GemmUniversalIN4cute5tupleIJiiiiEEENS1_10collective13CollectiveMmaINS1_34MainloopSm90TmaGmmaWarpSpecializedILi3ENS5_IJNS4_1CILi4EEENSA_ILi1EEESC_EEENS1_35KernelTmaWarpSpecializedCooperativeEEENS5_IJNSA_ILi128EEESG_SG_EEENS_10bfloat16_tENS5_IJlSC_lEEESI_SJ_NS4_8TiledMMAINS4_8MMA_AtomIJNS4_4SM904GMMA28MMA_64x128x16_F32BF16BF16_SSILNSN_5MajorE0ELSP_0ELNSN_7ScaleInE1ELSQ_1EEEEEENS4_6LayoutINS5_IJNSA_ILi2EEESC_SC_EEENS5_IJSC_NSA_ILi0EEESW_EEEEENS5_IJNS4_10UnderscoreESZ_SZ_EEEEENS4_13SM90_TMA_LOADENS4_14ComposedLayoutINS4_7SwizzleILi3ELi4ELi3EEENS4_18smem_ptr_flag_bitsILi16EEENST_INS5_IJNSA_ILi8EEENSA_ILi64EEEEEENS5_IJS19_SC_EEEEEEEvNS4_8identityENS4_23SM90_TMA_LOAD_MULTICASTES1D_vS1E_EENS_8epilogue10collective6detail29Sm90TmaWarpSpecializedAdapterINS1I_15DefaultEpilogueISI_SJ_SJ_NS1H_6thread17LinearCombinationISI_Li1EffLNS1M_9ScaleType4KindE0ELNS_15FloatRoundStyleE2ESI_EENS1_15EpilogueDefaultEEEEEvvEEEEvNT_6ParamsE)
	.align		4
        /*000c*/ 	.word	index@(__assertfail)
	.align		4
        /*0010*/ 	.word	0x00000000
	.align		4
        /*0014*/ 	.word	0xfffffffe
	.align		4
        /*0018*/ 	.word	0x00000000
	.align		4
        /*001c*/ 	.word	0xfffffffd
	.align		4
        /*0020*/ 	.word	0x00000000
	.align		4
        /*0024*/ 	.word	0xfffffffc


//--------------------- .nv.constant4             --------------------------
	.section	.nv.constant4,"a",@progbits
	.align	8
	.align		8
.nv.constant4:
        /*0000*/ 	.dword	__assertfail
	.align		8
        /*0008*/ 	.dword	__unnamed_1
	.align		8
        /*0010*/ 	.dword	_ZN40_INTERNAL_98d7d2d3_4_k_cu_0a96ddce_277684cuda3std3__45__cpo5beginE
	.align		8
        /*0018*/ 	.dword	_ZN40_INTERNAL_98d7d2d3_4_k_cu_0a96ddce_277684cuda3std3__45__cpo3endE
	.align		8
        /*0020*/ 	.dword	_ZN40_INTERNAL_98d7d2d3_4_k_cu_0a96ddce_277684cuda3std3__45__cpo6cbeginE
	.align		8
        /*0028*/ 	.dword	_ZN40_INTERNAL_98d7d2d3_4_k_cu_0a96ddce_277684cuda3std3__45__cpo4cendE
	.align		8
        /*0030*/ 	.dword	_ZN40_INTERNAL_98d7d2d3_4_k_cu_0a96ddce_277684cuda3std3__442_GLOBAL__N__98d7d2d3_4_k_cu_0a96ddce_277686ignoreE
	.align		8
        /*0038*/ 	.dword	_ZN40_INTERNAL_98d7d2d3_4_k_cu_0a96ddce_277684cuda3std3__419piecewise_constructE
	.align		8
        /*0040*/ 	.dword	_ZN40_INTERNAL_98d7d2d3_4_k_cu_0a96ddce_277684cuda3std3__48in_placeE
	.align		8
        /*0048*/ 	.dword	_ZN40_INTERNAL_98d7d2d3_4_k_cu_0a96ddce_277684cuda3std6ranges3__45__cpo4swapE
	.align		8
        /*0050*/ 	.dword	_ZN40_INTERNAL_98d7d2d3_4_k_cu_0a96ddce_277684cuda3std6ranges3__45__cpo9iter_moveE
	.align		8
        /*0058*/ 	.dword	_ZN40_INTERNAL_98d7d2d3_4_k_cu_0a96ddce_277684cute7productE
	.align		8
        /*0060*/ 	.dword	_ZN40_INTERNAL_98d7d2d3_4_k_cu_0a96ddce_277684cute1_E
	.align		8
        /*0068*/ 	.dword	$str$22
	.align		8
        /*0070*/ 	.dword	$str$23


//--------------------- .text._ZN7cutlass13device_kernelINS_4gemm6kernel13GemmUniversalIN4cute5tupleIJiiiiEEENS1_10collective13CollectiveMmaINS1_34MainloopSm90TmaGmmaWarpSpecializedILi3ENS5_IJNS4_1CILi4EEENSA_ILi1EEESC_EEENS1_35KernelTmaWarpSpecializedCooperativeEEENS5_IJNSA_ILi128EEESG_SG_EEENS_10bfloat16_tENS5_IJlSC_lEEESI_SJ_NS4_8TiledMMAINS4_8MMA_AtomIJNS4_4SM904GMMA28MMA_64x128x16_F32BF16BF16_SSILNSN_5MajorE0ELSP_0ELNSN_7ScaleInE1ELSQ_1EEEEEENS4_6LayoutINS5_IJNSA_ILi2EEESC_SC_EEENS5_IJSC_NSA_ILi0EEESW_EEEEENS5_IJNS4_10UnderscoreESZ_SZ_EEEEENS4_13SM90_TMA_LOADENS4_14ComposedLayoutINS4_7SwizzleILi3ELi4ELi3EEENS4_18smem_ptr_flag_bitsILi16EEENST_INS5_IJNSA_ILi8EEENSA_ILi64EEEEEENS5_IJS19_SC_EEEEEEEvNS4_8identityENS4_23SM90_TMA_LOAD_MULTICASTES1D_vS1E_EENS_8epilogue10collective6detail29Sm90TmaWarpSpecializedAdapterINS1I_15DefaultEpilogueISI_SJ_SJ_NS1H_6thread17LinearCombinationISI_Li1EffLNS1M_9ScaleType4KindE0ELNS_15FloatRoundStyleE2ESI_EENS1_15EpilogueDefaultEEEEEvvEEEEvNT_6ParamsE --------------------------
	.section	.text._ZN7cutlass13device_kernelINS_4gemm6kernel13GemmUniversalIN4cute5tupleIJiiiiEEENS1_10collective13CollectiveMmaINS1_34MainloopSm90TmaGmmaWarpSpecializedILi3ENS5_IJNS4_1CILi4EEENSA_ILi1EEESC_EEENS1_35KernelTmaWarpSpecializedCooperativeEEENS5_IJNSA_ILi128EEESG_SG_EEENS_10bfloat16_tENS5_IJlSC_lEEESI_SJ_NS4_8TiledMMAINS4_8MMA_AtomIJNS4_4SM904GMMA28MMA_64x128x16_F32BF16BF16_SSILNSN_5MajorE0ELSP_0ELNSN_7ScaleInE1ELSQ_1EEEEEENS4_6LayoutINS5_IJNSA_ILi2EEESC_SC_EEENS5_IJSC_NSA_ILi0EEESW_EEEEENS5_IJNS4_10UnderscoreESZ_SZ_EEEEENS4_13SM90_TMA_LOADENS4_14ComposedLayoutINS4_7SwizzleILi3ELi4ELi3EEENS4_18smem_ptr_flag_bitsILi16EEENST_INS5_IJNSA_ILi8EEENSA_ILi64EEEEEENS5_IJS19_SC_EEEEEEEvNS4_8identityENS4_23SM90_TMA_LOAD_MULTICASTES1D_vS1E_EENS_8epilogue10collective6detail29Sm90TmaWarpSpecializedAdapterINS1I_15DefaultEpilogueISI_SJ_SJ_NS1H_6thread17LinearCombinationISI_Li1EffLNS1M_9ScaleType4KindE0ELNS_15FloatRoundStyleE2ESI_EENS1_15EpilogueDefaultEEEEEvvEEEEvNT_6ParamsE,"ax",@progbits
	.align	128
.text._ZN7cutlass13device_kernelINS_4gemm6kernel13GemmUniversalIN4cute5tupleIJiiiiEEENS1_10collective13CollectiveMmaINS1_34MainloopSm90TmaGmmaWarpSpecializedILi3ENS5_IJNS4_1CILi4EEENSA_ILi1EEESC_EEENS1_35KernelTmaWarpSpecializedCooperativeEEENS5_IJNSA_ILi128EEESG_SG_EEENS_10bfloat16_tENS5_IJlSC_lEEESI_SJ_NS4_8TiledMMAINS4_8MMA_AtomIJNS4_4SM904GMMA28MMA_64x128x16_F32BF16BF16_SSILNSN_5MajorE0ELSP_0ELNSN_7ScaleInE1ELSQ_1EEEEEENS4_6LayoutINS5_IJNSA_ILi2EEESC_SC_EEENS5_IJSC_NSA_ILi0EEESW_EEEEENS5_IJNS4_10UnderscoreESZ_SZ_EEEEENS4_13SM90_TMA_LOADENS4_14ComposedLayoutINS4_7SwizzleILi3ELi4ELi3EEENS4_18smem_ptr_flag_bitsILi16EEENST_INS5_IJNSA_ILi8EEENSA_ILi64EEEEEENS5_IJS19_SC_EEEEEEEvNS4_8identityENS4_23SM90_TMA_LOAD_MULTICASTES1D_vS1E_EENS_8epilogue10collective6detail29Sm90TmaWarpSpecializedAdapterINS1I_15DefaultEpilogueISI_SJ_SJ_NS1H_6thread17LinearCombinationISI_Li1EffLNS1M_9ScaleType4KindE0ELNS_15FloatRoundStyleE2ESI_EENS1_15EpilogueDefaultEEEEEvvEEEEvNT_6ParamsE:
        .type           _ZN7cutlass13device_kernelINS_4gemm6kernel13GemmUniversalIN4cute5tupleIJiiiiEEENS1_10collective13CollectiveMmaINS1_34MainloopSm90TmaGmmaWarpSpecializedILi3ENS5_IJNS4_1CILi4EEENSA_ILi1EEESC_EEENS1_35KernelTmaWarpSpecializedCooperativeEEENS5_IJNSA_ILi128EEESG_SG_EEENS_10bfloat16_tENS5_IJlSC_lEEESI_SJ_NS4_8TiledMMAINS4_8MMA_AtomIJNS4_4SM904GMMA28MMA_64x128x16_F32BF16BF16_SSILNSN_5MajorE0ELSP_0ELNSN_7ScaleInE1ELSQ_1EEEEEENS4_6LayoutINS5_IJNSA_ILi2EEESC_SC_EEENS5_IJSC_NSA_ILi0EEESW_EEEEENS5_IJNS4_10UnderscoreESZ_SZ_EEEEENS4_13SM90_TMA_LOADENS4_14ComposedLayoutINS4_7SwizzleILi3ELi4ELi3EEENS4_18smem_ptr_flag_bitsILi16EEENST_INS5_IJNSA_ILi8EEENSA_ILi64EEEEEENS5_IJS19_SC_EEEEEEEvNS4_8identityENS4_23SM90_TMA_LOAD_MULTICASTES1D_vS1E_EENS_8epilogue10collective6detail29Sm90TmaWarpSpecializedAdapterINS1I_15DefaultEpilogueISI_SJ_SJ_NS1H_6thread17LinearCombinationISI_Li1EffLNS1M_9ScaleType4KindE0ELNS_15FloatRoundStyleE2ESI_EENS1_15EpilogueDefaultEEEEEvvEEEEvNT_6ParamsE,@function
        .size           _ZN7cutlass13device_kernelINS_4gemm6kernel13GemmUniversalIN4cute5tupleIJiiiiEEENS1_10collective13CollectiveMmaINS1_34MainloopSm90TmaGmmaWarpSpecializedILi3ENS5_IJNS4_1CILi4EEENSA_ILi1EEESC_EEENS1_35KernelTmaWarpSpecializedCooperativeEEENS5_IJNSA_ILi128EEESG_SG_EEENS_10bfloat16_tENS5_IJlSC_lEEESI_SJ_NS4_8TiledMMAINS4_8MMA_AtomIJNS4_4SM904GMMA28MMA_64x128x16_F32BF16BF16_SSILNSN_5MajorE0ELSP_0ELNSN_7ScaleInE1ELSQ_1EEEEEENS4_6LayoutINS5_IJNSA_ILi2EEESC_SC_EEENS5_IJSC_NSA_ILi0EEESW_EEEEENS5_IJNS4_10UnderscoreESZ_SZ_EEEEENS4_13SM90_TMA_LOADENS4_14ComposedLayoutINS4_7SwizzleILi3ELi4ELi3EEENS4_18smem_ptr_flag_bitsILi16EEENST_INS5_IJNSA_ILi8EEENSA_ILi64EEEEEENS5_IJS19_SC_EEEEEEEvNS4_8identityENS4_23SM90_TMA_LOAD_MULTICASTES1D_vS1E_EENS_8epilogue10collective6detail29Sm90TmaWarpSpecializedAdapterINS1I_15DefaultEpilogueISI_SJ_SJ_NS1H_6thread17LinearCombinationISI_Li1EffLNS1M_9ScaleType4KindE0ELNS_15FloatRoundStyleE2ESI_EENS1_15EpilogueDefaultEEEEEvvEEEEvNT_6ParamsE,(.L_x_195 - _ZN7cutlass13device_kernelINS_4gemm6kernel13GemmUniversalIN4cute5tupleIJiiiiEEENS1_10collective13CollectiveMmaINS1_34MainloopSm90TmaGmmaWarpSpecializedILi3ENS5_IJNS4_1CILi4EEENSA_ILi1EEESC_EEENS1_35KernelTmaWarpSpecializedCooperativeEEENS5_IJNSA_ILi128EEESG_SG_EEENS_10bfloat16_tENS5_IJlSC_lEEESI_SJ_NS4_8TiledMMAINS4_8MMA_AtomIJNS4_4SM904GMMA28MMA_64x128x16_F32BF16BF16_SSILNSN_5MajorE0ELSP_0ELNSN_7ScaleInE1ELSQ_1EEEEEENS4_6LayoutINS5_IJNSA_ILi2EEESC_SC_EEENS5_IJSC_NSA_ILi0EEESW_EEEEENS5_IJNS4_10UnderscoreESZ_SZ_EEEEENS4_13SM90_TMA_LOADENS4_14ComposedLayoutINS4_7SwizzleILi3ELi4ELi3EEENS4_18smem_ptr_flag_bitsILi16EEENST_INS5_IJNSA_ILi8EEENSA_ILi64EEEEEENS5_IJS19_SC_EEEEEEEvNS4_8identityENS4_23SM90_TMA_LOAD_MULTICASTES1D_vS1E_EENS_8epilogue10collective6detail29Sm90TmaWarpSpecializedAdapterINS1I_15DefaultEpilogueISI_SJ_SJ_NS1H_6thread17LinearCombinationISI_Li1EffLNS1M_9ScaleType4KindE0ELNS_15FloatRoundStyleE2ESI_EENS1_15EpilogueDefaultEEEEEvvEEEEvNT_6ParamsE)
        .other          _ZN7cutlass13device_kernelINS_4gemm6kernel13GemmUniversalIN4cute5tupleIJiiiiEEENS1_10collective13CollectiveMmaINS1_34MainloopSm90TmaGmmaWarpSpecializedILi3ENS5_IJNS4_1CILi4EEENSA_ILi1EEESC_EEENS1_35KernelTmaWarpSpecializedCooperativeEEENS5_IJNSA_ILi128EEESG_SG_EEENS_10bfloat16_tENS5_IJlSC_lEEESI_SJ_NS4_8TiledMMAINS4_8MMA_AtomIJNS4_4SM904GMMA28MMA_64x128x16_F32BF16BF16_SSILNSN_5MajorE0ELSP_0ELNSN_7ScaleInE1ELSQ_1EEEEEENS4_6LayoutINS5_IJNSA_ILi2EEESC_SC_EEENS5_IJSC_NSA_ILi0EEESW_EEEEENS5_IJNS4_10UnderscoreESZ_SZ_EEEEENS4_13SM90_TMA_LOADENS4_14ComposedLayoutINS4_7SwizzleILi3ELi4ELi3EEENS4_18smem_ptr_flag_bitsILi16EEENST_INS5_IJNSA_ILi8EEENSA_ILi64EEEEEENS5_IJS19_SC_EEEEEEEvNS4_8identityENS4_23SM90_TMA_LOAD_MULTICASTES1D_vS1E_EENS_8epilogue10collective6detail29Sm90TmaWarpSpecializedAdapterINS1I_15DefaultEpilogueISI_SJ_SJ_NS1H_6thread17LinearCombinationISI_Li1EffLNS1M_9ScaleType4KindE0ELNS_15FloatRoundStyleE2ESI_EENS1_15EpilogueDefaultEEEEEvvEEEEvNT_6ParamsE,@"STO_CUDA_ENTRY STV_DEFAULT"
_ZN7cutlass13device_kernelINS_4gemm6kernel13GemmUniversalIN4cute5tupleIJiiiiEEENS1_10collective13CollectiveMmaINS1_34MainloopSm90TmaGmmaWarpSpecializedILi3ENS5_IJNS4_1CILi4EEENSA_ILi1EEESC_EEENS1_35KernelTmaWarpSpecializedCooperativeEEENS5_IJNSA_ILi128EEESG_SG_EEENS_10bfloat16_tENS5_IJlSC_lEEESI_SJ_NS4_8TiledMMAINS4_8MMA_AtomIJNS4_4SM904GMMA28MMA_64x128x16_F32BF16BF16_SSILNSN_5MajorE0ELSP_0ELNSN_7ScaleInE1ELSQ_1EEEEEENS4_6LayoutINS5_IJNSA_ILi2EEESC_SC_EEENS5_IJSC_NSA_ILi0EEESW_EEEEENS5_IJNS4_10UnderscoreESZ_SZ_EEEEENS4_13SM90_TMA_LOADENS4_14ComposedLayoutINS4_7SwizzleILi3ELi4ELi3EEENS4_18smem_ptr_flag_bitsILi16EEENST_INS5_IJNSA_ILi8EEENSA_ILi64EEEEEENS5_IJS19_SC_EEEEEEEvNS4_8identityENS4_23SM90_TMA_LOAD_MULTICASTES1D_vS1E_EENS_8epilogue10collective6detail29Sm90TmaWarpSpecializedAdapterINS1I_15DefaultEpilogueISI_SJ_SJ_NS1H_6thread17LinearCombinationISI_Li1EffLNS1M_9ScaleType4KindE0ELNS_15FloatRoundStyleE2ESI_EENS1_15EpilogueDefaultEEEEEvvEEEEvNT_6ParamsE:
[----:B------:R-:W0:Y:S01]  /*0000*/  LDC R1, c[0x0][0x28] ;  /* 0x00000a00ff017b82 */ /* 0x000e220000000800 */
[----:B------:R-:W1:Y:S01]  /*0010*/  S2R R95, SR_TID.X ;  /* 0x00000000005f7919 */ /* 0x000e620000002100 */
[----:B------:R-:W-:Y:S01]  /*0020*/  ELECT P0, URZ, PT ;  /* 0x00000000003f782f */ /* 0x000fe20003800000 */
[----:B------:R-:W-:Y:S01]  /*0030*/  BSSY B0, `(.L_x_0) ;  /* 0x000000f000007945 */ /* 0x000fe20003800000 */
[--C-:B-1----:R-:W-:Y:S02]  /*0040*/  SHF.R.U32.HI R0, RZ, 0x5, R95.reuse ;  /* 0x00000005ff007819 */ /* 0x102fe4000001165f */
[----:B------:R-:W-:-:S03]  /*0050*/  SHF.R.U32.HI R7, RZ, 0x7, R95 ;  /* 0x00000007ff077819 */ /* 0x000fc6000001165f */
[----:B------:R-:W1:Y:S04]  /*0060*/  SHFL.IDX PT, R3, R0, RZ, 0x1f ;  /* 0x00001fff00037589 */ /* 0x000e6800000e0000 */
[----:B------:R2:W3:Y:S01]  /*0070*/  SHFL.IDX PT, R2, R7, RZ, 0x1f ;  /* 0x00001fff07027589 */ /* 0x0004e200000e0000 */
[----:B-1----:R-:W-:-:S13]  /*0080*/  ISETP.NE.OR P0, PT, R3, RZ, !P0 ;  /* 0x000000ff0300720c */ /* 0x002fda0004705670 */
[----:B0-23--:R-:W-:Y:S05]  /*0090*/  @P0 BRA `(.L_x_1) ;  /* 0x0000000000200947 */ /* 0x00dfea0003800000 */
[----:B------:R-:W-:Y:S02]  /*00a0*/  ULDC.64 UR4, c[0x0][0x198] ;  /* 0x0000660000047ab9 */ /* 0x000fe40000000a00 */
[----:B------:R-:W-:Y:S02]  /*00b0*/  UIADD3 UR6, UP0, UR4, 0xf0, URZ ;  /* 0x000000f004067890 */ /* 0x000fe4000ff1e03f */
[----:B------:R-:W-:Y:S02]  /*00c0*/  UIADD3 UR4, UP1, UR4, 0x1f0, URZ ;  /* 0x000001f004047890 */ /* 0x000fe4000ff3e03f */
[----:B------:R-:W-:Y:S02]  /*00d0*/  UIADD3.X UR7, URZ, UR5, URZ, UP0, !UPT ;  /* 0x000000053f077290 */ /* 0x000fe400087fe43f */
[----:B------:R-:W-:-:S07]  /*00e0*/  UIADD3.X UR5, URZ, UR5, URZ, UP1, !UPT ;  /* 0x000000053f057290 */ /* 0x000fce0008ffe43f */
[----:B------:R0:W-:Y:S02]  /*00f0*/  UTMACCTL.PF [UR6] ;  /* 0x00000000060079b9 */ /* 0x0001e40008040000 */
[----:B------:R0:W-:Y:S02]  /*0100*/  UTMACCTL.PF [UR4] ;  /* 0x00000000040079b9 */ /* 0x0001e40008040000 */
[----:B0-----:R-:W-:Y:S01]  /*0110*/  NOP ;  /* 0x0000000000007918 */ /* 0x001fe20000000000 */
.L_x_1:
[----:B------:R-:W-:Y:S05]  /*0120*/  BSYNC B0 ;  /* 0x0000000000007941 */ /* 0x000fea0003800000 */
.L_x_0:
[----:B------:R-:W0:Y:S01]  /*0130*/  SHFL.IDX PT, R5, R0, RZ, 0x1f ;  /* 0x00001fff00057589 */ /* 0x000e2200000e0000 */
[----:B------:R-:W-:-:S04]  /*0140*/  SHF.R.S32.HI R4, RZ, 0x1f, R95 ;  /* 0x0000001fff047819 */ /* 0x000fc8000001145f */
[----:B------:R-:W-:Y:S02]  /*0150*/  LEA.HI R4, R4, R95, RZ, 0x7 ;  /* 0x0000005f04047211 */ /* 0x000fe400078f38ff */
[----:B0-----:R-:W-:-:S13]  /*0160*/  ISETP.NE.AND P0, PT, R5, RZ, PT ;  /* 0x000000ff0500720c */ /* 0x001fda0003f05270 */
[----:B------:R-:W-:Y:S05]  /*0170*/  @P0 BRA `(.L_x_2) ;  /* 0x0000000000500947 */ /* 0x000fea0003800000 */
[----:B------:R-:W0:Y:S01]  /*0180*/  S2UR UR8, SR_CgaCtaId ;  /* 0x00000000000879c3 */ /* 0x000e220000008800 */
[----:B------:R-:W-:Y:S01]  /*0190*/  UMOV UR4, 0x400 ;  /* 0x0000040000047882 */ /* 0x000fe20000000000 */
[----:B------:R-:W-:Y:S01]  /*01a0*/  UMOV UR5, 0x1 ;  /* 0x0000000100057882 */ /* 0x000fe20000000000 */
[----:B------:R-:W-:Y:S01]  /*01b0*/  UMOV UR6, 0x8 ;  /* 0x0000000800067882 */ /* 0x000fe20000000000 */
[----:B------:R-:W-:Y:S01]  /*01c0*/  ELECT P0, URZ, PT ;  /* 0x00000000003f782f */ /* 0x000fe20003800000 */
[----:B------:R-:W-:-:S04]  /*01d0*/  UIADD3 UR6, -UR6, 0x100000, URZ ;  /* 0x0010000006067890 */ /* 0x000fc8000fffe13f */
[----:B------:R-:W-:Y:S02]  /*01e0*/  USHF.L.U32 UR7, UR6, 0xb, URZ ;  /* 0x0000000b06077899 */ /* 0x000fe4000800063f */
[----:B------:R-:W-:Y:S02]  /*01f0*/  USHF.L.U32 UR6, UR6, 0x1, URZ ;  /* 0x0000000106067899 */ /* 0x000fe4000800063f */
[----:B0-----:R-:W-:Y:S02]  /*0200*/  ULEA UR8, UR8, UR4, 0x18 ;  /* 0x0000000408087291 */ /* 0x001fe4000f8ec03f */
[----:B------:R-:W-:-:S04]  /*0210*/  UIADD3 UR4, -UR5, 0x100000, URZ ;  /* 0x0010000005047890 */ /* 0x000fc8000fffe13f */
[----:B------:R-:W-:Y:S02]  /*0220*/  USHF.L.U32 UR5, UR4, 0xb, URZ ;  /* 0x0000000b04057899 */ /* 0x000fe4000800063f */
[----:B------:R-:W-:Y:S01]  /*0230*/  USHF.L.U32 UR4, UR4, 0x1, URZ ;  /* 0x0000000104047899 */ /* 0x000fe2000800063f */
[----:B------:R-:W0:Y:S11]  /*0240*/  FENCE.VIEW.ASYNC.S ;  /* 0x00000000000073c6 */ /* 0x000e360000000000 */
[----:B0-----:R0:W1:Y:S01]  /*0250*/  SYNCS.EXCH.64 URZ, [UR8], UR4 ;  /* 0x00000004083f75b2 */ /* 0x0010620008000100 */
[----:B------:R0:W2:Y:S01]  /*0260*/  SYNCS.EXCH.64 URZ, [UR8+0x18], UR6 ;  /* 0x00001806083f75b2 */ /* 0x0000a20008000100 */
[----:B------:R0:W3:Y:S01]  /*0270*/  SYNCS.EXCH.64 URZ, [UR8+0x8], UR4 ;  /* 0x00000804083f75b2 */ /* 0x0000e20008000100 */
[----:B------:R0:W4:Y:S01]  /*0280*/  SYNCS.EXCH.64 URZ, [UR8+0x20], UR6 ;  /* 0x00002006083f75b2 */ /* 0x0001220008000100 */
[----:B------:R0:W0:Y:S01]  /*0290*/  SYNCS.EXCH.64 URZ, [UR8+0x10], UR4 ;  /* 0x00001004083f75b2 */ /* 0x0000220008000100 */
[----:B------:R0:W0:Y:S01]  /*02a0*/  SYNCS.EXCH.64 URZ, [UR8+0x28], UR6 ;  /* 0x00002806083f75b2 */ /* 0x0000220008000100 */
[----:B------:R-:W-:Y:S01]  /*02b0*/  NOP ;  /* 0x0000000000007918 */ /* 0x000fe20000000000 */
.L_x_2:
[----:B0-----:R-:W0:Y:S01]  /*02c0*/  S2UR UR8, SR_CTAID.X ;  /* 0x00000000000879c3 */ /* 0x001e220000002500 */
[----:B------:R-:W-:Y:S01]  /*02d0*/  LOP3.LUT R4, R4, 0xffffff80, RZ, 0xc0, !PT ;  /* 0xffffff8004047812 */ /* 0x000fe200078ec0ff */
[----:B------:R-:W5:Y:S01]  /*02e0*/  SHFL.IDX PT, R0, R0, RZ, 0x1f ;  /* 0x00001fff00007589 */ /* 0x000f6200000e0000 */
[----:B------:R-:W-:Y:S01]  /*02f0*/  SHF.R.S32.HI R10, RZ, 0x1f, R5 ;  /* 0x0000001fff0a7819 */ /* 0x000fe20000011405 */
[----:B------:R-:W-:Y:S01]  /*0300*/  ULDC UR4, c[0x0][0x150] ;  /* 0x0000540000047ab9 */ /* 0x000fe20000000800 */
[----:B------:R-:W-:Y:S01]  /*0310*/  ELECT P0, URZ, PT ;  /* 0x00000000003f782f */ /* 0x000fe20003800000 */
[----:B------:R-:W-:Y:S01]  /*0320*/  IMAD.IADD R8, R95, 0x1, -R4 ;  /* 0x000000015f087824 */ /* 0x000fe200078e0a04 */
[----:B------:R-:W-:Y:S01]  /*0330*/  LEA.HI R10, R10, R5, RZ, 0x2 ;  /* 0x000000050a0a7211 */ /* 0x000fe200078f10ff */
[----:B------:R-:W1:Y:S01]  /*0340*/  S2R R4, SR_CTAID.Y ;  /* 0x0000000000047919 */ /* 0x000e620000002600 */
[----:B------:R-:W2:Y:S01]  /*0350*/  LDC R12, c[0x0][0x144] ;  /* 0x00005100ff0c7b82 */ /* 0x000ea20000000800 */
[----:B------:R-:W-:Y:S01]  /*0360*/  NOP ;  /* 0x0000000000007918 */ /* 0x000fe20000000000 */
[----:B------:R-:W-:Y:S01]  /*0370*/  SHF.R.S32.HI R9, RZ, 0x1f, R8 ;  /* 0x0000001fff097819 */ /* 0x000fe20000011408 */
[----:B------:R-:W-:Y:S01]  /*0380*/  NOP ;  /* 0x0000000000007918 */ /* 0x000fe20000000000 */
[----:B------:R-:W-:Y:S01]  /*0390*/  LOP3.LUT R10, R10, 0x3ffffffc, RZ, 0xc0, !PT ;  /* 0x3ffffffc0a0a7812 */ /* 0x000fe200078ec0ff */
[----:B------:R-:W-:Y:S01]  /*03a0*/  IMAD.MOV.U32 R22, RZ, RZ, 0x1 ;  /* 0x00000001ff167424 */ /* 0x000fe200078e00ff */
[----:B------:R-:W-:-:S02]  /*03b0*/  LEA.HI R9, R9, R8, RZ, 0x3 ;  /* 0x0000000809097211 */ /* 0x000fc400078f18ff */
[----:B------:R-:W3:Y:S01]  /*03c0*/  LDC R13, c[0x0][0x140] ;  /* 0x00005000ff0d7b82 */ /* 0x000ee20000000800 */
[----:B------:R-:W-:Y:S01]  /*03d0*/  IMAD.IADD R10, R5, 0x1, -R10 ;  /* 0x00000001050a7824 */ /* 0x000fe200078e0a0a */
[--C-:B------:R-:W-:Y:S02]  /*03e0*/  SHF.R.S32.HI R6, RZ, 0x3, R9.reuse ;  /* 0x00000003ff067819 */ /* 0x100fe40000011409 */
[----:B------:R-:W-:Y:S02]  /*03f0*/  SHF.R.S32.HI R9, RZ, 0x1f, R9 ;  /* 0x0000001fff097819 */ /* 0x000fe40000011409 */
[----:B------:R-:W-:Y:S02]  /*0400*/  ISETP.NE.AND P3, PT, R2, RZ, PT ;  /* 0x000000ff0200720c */ /* 0x000fe40003f65270 */
[----:B0-----:R-:W-:Y:S02]  /*0410*/  I2FP.F32.U32 R11, UR8 ;  /* 0x00000008000b7c45 */ /* 0x001fe40008201000 */
[----:B------:R-:W-:-:S02]  /*0420*/  LEA.HI R9, R9, R6, RZ, 0x2 ;  /* 0x0000000609097211 */ /* 0x000fc400078f10ff */
[----:B-----5:R-:W-:Y:S01]  /*0430*/  ISETP.NE.OR P0, PT, R0, RZ, !P0 ;  /* 0x000000ff0000720c */ /* 0x020fe20004705670 */
[----:B------:R-:W-:Y:S01]  /*0440*/  FMUL R11, R11, UR4 ;  /* 0x000000040b0b7c20 */ /* 0x000fe20008400000 */
[----:B------:R-:W-:Y:S01]  /*0450*/  LOP3.LUT R9, R9, 0xfffffffc, RZ, 0xc0, !PT ;  /* 0xfffffffc09097812 */ /* 0x000fe200078ec0ff */
[----:B------:R-:W-:Y:S01]  /*0460*/  ULDC UR4, c[0x0][0x154] ;  /* 0x0000550000047ab9 */ /* 0x000fe20000000800 */
[----:B------:R-:W-:-:S03]  /*0470*/  SHF.R.S32.HI R0, RZ, 0x1f, R3 ;  /* 0x0000001fff007819 */ /* 0x000fc60000011403 */
[----:B------:R-:W0:Y:S01]  /*0480*/  F2I.U32.TRUNC.NTZ R11, R11 ;  /* 0x0000000b000b7305 */ /* 0x000e22000020f000 */
[----:B------:R-:W-:Y:S01]  /*0490*/  IMAD.IADD R9, R6, 0x1, -R9 ;  /* 0x0000000106097824 */ /* 0x000fe200078e0a09 */
[----:B------:R-:W-:-:S03]  /*04a0*/  LEA.HI R0, R0, R3, RZ, 0x2 ;  /* 0x0000000300007211 */ /* 0x000fc600078f10ff */
[----:B------:R-:W-:Y:S01]  /*04b0*/  IMAD R10, R10, 0x4, R9 ;  /* 0x000000040a0a7824 */ /* 0x000fe200078e0209 */
[----:B------:R-:W-:Y:S01]  /*04c0*/  VOTEU.ALL UP0, P0 ;  /* 0x00000000003f7886 */ /* 0x000fe20000000000 */
[----:B------:R-:W-:Y:S01]  /*04d0*/  LOP3.LUT R0, R0, 0xfffffffc, RZ, 0xc0, !PT ;  /* 0xfffffffc00007812 */ /* 0x000fe200078ec0ff */
[----:B------:R-:W-:Y:S01]  /*04e0*/  VOTEU.ALL UP1, P0 ;  /* 0x00000000003f7886 */ /* 0x000fe20000020000 */
[C---:B------:R-:W-:Y:S01]  /*04f0*/  IMAD.SHL.U32 R19, R10.reuse, 0x4, RZ ;  /* 0x000000040a137824 */ /* 0x040fe200078e00ff */
[----:B------:R-:W-:Y:S01]  /*0500*/  SHF.R.S32.HI R9, RZ, 0x1f, R10 ;  /* 0x0000001fff097819 */ /* 0x000fe2000001140a */
[----:B------:R-:W5:Y:S01]  /*0510*/  @!UP0 S2UR UR7, SR_CgaCtaId ;  /* 0x00000000000789c3 */ /* 0x000f620000008800 */
[----:B------:R-:W-:Y:S01]  /*0520*/  IMAD.IADD R3, R3, 0x1, -R0 ;  /* 0x0000000103037824 */ /* 0x000fe200078e0a00 */
[----:B------:R-:W-:Y:S01]  /*0530*/  @!UP0 UMOV UR6, 0x400 ;  /* 0x0000040000068882 */ /* 0x000fe20000000000 */
[----:B------:R-:W-:Y:S01]  /*0540*/  LEA.HI R9, R9, R10, RZ, 0x2 ;  /* 0x0000000a09097211 */ /* 0x000fe200078f10ff */
[----:B0-----:R-:W-:Y:S01]  /*0550*/  IMAD.MOV R15, RZ, RZ, -R11 ;  /* 0x000000ffff0f7224 */ /* 0x001fe200078e0a0b */
[----:B------:R-:W-:-:S02]  /*0560*/  LOP3.LUT R19, R10, 0xc, R19, 0x78, !PT ;  /* 0x0000000c0a137812 */ /* 0x000fc400078e7813 */
[----:B------:R-:W-:Y:S01]  /*0570*/  LOP3.LUT R11, R9, 0xfffffffc, RZ, 0xc0, !PT ;  /* 0xfffffffc090b7812 */ /* 0x000fe200078ec0ff */
[----:B--2---:R-:W-:Y:S01]  /*0580*/  IMAD R6, R12, R15, UR8 ;  /* 0x000000080c067e24 */ /* 0x004fe2000f8e020f */
[----:B-1----:R-:W-:Y:S01]  /*0590*/  I2FP.F32.U32 R12, R4 ;  /* 0x00000004000c7245 */ /* 0x002fe20000201000 */
[----:B------:R-:W0:Y:S01]  /*05a0*/  LDC R9, c[0x0][0x148] ;  /* 0x00005200ff097b82 */ /* 0x000e220000000800 */
[----:B------:R-:W-:Y:S01]  /*05b0*/  ISETP.NE.AND P1, PT, R3, 0x3, PT ;  /* 0x000000030300780c */ /* 0x000fe20003f25270 */
[----:B------:R-:W-:Y:S01]  /*05c0*/  IMAD.IADD R11, R10, 0x1, -R11 ;  /* 0x000000010a0b7824 */ /* 0x000fe200078e0a0b */
[----:B---3--:R-:W-:Y:S01]  /*05d0*/  ISETP.EQ.U32.AND P2, PT, R13, 0x1, PT ;  /* 0x000000010d00780c */ /* 0x008fe20003f42070 */
[----:B------:R-:W-:Y:S01]  /*05e0*/  FMUL R12, R12, UR4 ;  /* 0x000000040c0c7c20 */ /* 0x000fe20008400000 */
[----:B------:R-:W-:Y:S01]  /*05f0*/  UMOV UR4, 0x20 ;  /* 0x0000002000047882 */ /* 0x000fe20000000000 */
[----:B------:R-:W-:Y:S01]  /*0600*/  ISETP.EQ.OR P1, PT, R3, RZ, !P1 ;  /* 0x000000ff0300720c */ /* 0x000fe20004f22670 */
[----:B------:R-:W-:-:S04]  /*0610*/  @!UP0 UIADD3 UR4, -UR4, 0x100000, URZ ;  /* 0x0010000004048890 */ /* 0x000fc8000fffe13f */
[----:B------:R-:W-:Y:S02]  /*0620*/  @!UP0 USHF.L.U32 UR5, UR4, 0xb, URZ ;  /* 0x0000000b04058899 */ /* 0x000fe4000800063f */
[----:B------:R-:W-:Y:S01]  /*0630*/  @!UP0 USHF.L.U32 UR4, UR4, 0x1, URZ ;  /* 0x0000000104048899 */ /* 0x000fe2000800063f */
[----:B------:R-:W-:Y:S01]  /*0640*/  ISETP.NE.AND P4, PT, R11, R6, PT ;  /* 0x000000060b00720c */ /* 0x000fe20003f85270 */
[----:B------:R-:W1:Y:S01]  /*0650*/  F2I.U32.TRUNC.NTZ R12, R12 ;  /* 0x0000000c000c7305 */ /* 0x000e62000020f000 */
[----:B------:R-:W-:Y:S01]  /*0660*/  ISETP.EQ.AND P1, PT, R2, RZ, P1 ;  /* 0x000000ff0200720c */ /* 0x000fe20000f22270 */
[----:B-----5:R-:W-:-:S03]  /*0670*/  @!UP0 ULEA UR6, UR7, UR6, 0x18 ;  /* 0x0000000607068291 */ /* 0x020fc6000f8ec03f */
[----:B------:R-:W-:Y:S01]  /*0680*/  SEL R18, RZ, 0x1, !P1 ;  /* 0x00000001ff127807 */ /* 0x000fe20004800000 */
[----:B------:R-:W-:Y:S01]  /*0690*/  VOTEU.ALL UP0, P0 ;  /* 0x00000000003f7886 */ /* 0x000fe20000000000 */
[----:B------:R-:W-:Y:S01]  /*06a0*/  LOP3.LUT P0, RZ, R8, 0x7, RZ, 0xc0, !PT ;  /* 0x0000000708ff7812 */ /* 0x000fe2000780c0ff */
[----:B------:R-:W-:-:S04]  /*06b0*/  VIADD R8, R2, 0xffffffff ;  /* 0xffffffff02087836 */ /* 0x000fc80000000000 */
[----:B------:R-:W-:Y:S02]  /*06c0*/  @P4 SHF.R.S32.HI R0, RZ, 0x1f, R19 ;  /* 0x0000001fff004819 */ /* 0x000fe40000011413 */
[----:B------:R-:W-:Y:S01]  /*06d0*/  ISETP.LT.U32.AND P0, PT, R19, 0x4, !P0 ;  /* 0x000000041300780c */ /* 0x000fe20004701070 */
[----:B-1----:R-:W-:Y:S01]  /*06e0*/  IMAD.MOV R23, RZ, RZ, -R12 ;  /* 0x000000ffff177224 */ /* 0x002fe200078e0a0c */
[----:B------:R-:W-:Y:S01]  /*06f0*/  @P4 LEA.HI R0, R0, R19, RZ, 0x2 ;  /* 0x0000001300004211 */ /* 0x000fe200078f10ff */
[----:B------:R-:W1:Y:S02]  /*0700*/  FENCE.VIEW.ASYNC.S ;  /* 0x00000000000073c6 */ /* 0x000e640000000000 */
[----:B-1----:R1:W2:Y:S01]  /*0710*/  @!UP0 SYNCS.EXCH.64 URZ, [UR6+0x40], UR4 ;  /* 0x00004004063f85b2 */ /* 0x0022a20008000100 */
[----:B------:R-:W-:Y:S01]  /*0720*/  ISETP.GE.U32.AND P6, PT, R8, 0x2, PT ;  /* 0x000000020800780c */ /* 0x000fe20003fc6070 */
[----:B0-----:R-:W-:Y:S01]  /*0730*/  IMAD R11, R9, R23, R4 ;  /* 0x00000017090b7224 */ /* 0x001fe200078e0204 */
[----:B------:R-:W-:-:S02]  /*0740*/  @P4 SHF.R.S32.HI R0, RZ, 0x2, R0 ;  /* 0x00000002ff004819 */ /* 0x000fc40000011400 */
[----:B------:R-:W-:Y:S02]  /*0750*/  SEL R18, R18, 0x2, P6 ;  /* 0x0000000212127807 */ /* 0x000fe40003000000 */
[----:B------:R-:W-:Y:S02]  /*0760*/  @P4 ISETP.NE.AND P5, PT, R0, R11, PT ;  /* 0x0000000b0000420c */ /* 0x000fe40003fa5270 */
[----:B------:R-:W-:Y:S02]  /*0770*/  SEL R11, RZ, 0x1, !P0 ;  /* 0x00000001ff0b7807 */ /* 0x000fe40004000000 */
[----:B------:R-:W-:Y:S02]  /*0780*/  @P4 SEL R22, RZ, 0x1, P5 ;  /* 0x00000001ff164807 */ /* 0x000fe40002800000 */
[----:B------:R-:W-:Y:S02]  /*0790*/  LOP3.LUT R0, R95, 0x7f, RZ, 0xc0, !PT ;  /* 0x0000007f5f007812 */ /* 0x000fe400078ec0ff */
[----:B------:R-:W-:Y:S01]  /*07a0*/  LOP3.LUT R22, R22, R11, RZ, 0xc0, !PT ;  /* 0x0000000b16167212 */ /* 0x000fe200078ec0ff */
[----:B------:R1:W0:Y:S01]  /*07b0*/  @!UP1 SYNCS.EXCH.64 URZ, [UR6+0x48], UR4 ;  /* 0x00004804063f95b2 */ /* 0x0002220008000100 */
[----:B------:R-:W-:Y:S01]  /*07c0*/  NOP ;  /* 0x0000000000007918 */ /* 0x000fe20000000000 */
[----:B-12---:R-:W-:Y:S05]  /*07d0*/  @!P2 BRA `(.L_x_3) ;  /* 0x000000000008a947 */ /* 0x006fea0003800000 */
[----:B0---4-:R-:W-:Y:S01]  /*07e0*/  UCGABAR_ARV ;  /* 0x00000000000079c7 */ /* 0x011fe20008000000 */
[----:B------:R-:W-:Y:S05]  /*07f0*/  BRA `(.L_x_4) ;  /* 0x0000000000047947 */ /* 0x000fea0003800000 */
.L_x_3:
[----:B0---4-:R-:W-:Y:S01]  /*0800*/  NOP ;  /* 0x0000000000007918 */ /* 0x011fe20000000000 */
.L_x_4:
[----:B------:R-:W0:Y:S01]  /*0810*/  LDC R2, c[0x0][0x65c] ;  /* 0x00019700ff027b82 */ /* 0x000e220000000800 */
[----:B------:R-:W-:Y:S02]  /*0820*/  IMAD.U32 R10, RZ, RZ, UR8 ;  /* 0x00000008ff0a7e24 */ /* 0x000fe4000f8e00ff */
[----:B------:R-:W-:Y:S01]  /*0830*/  IMAD.MOV.U32 R11, RZ, RZ, RZ ;  /* 0x000000ffff0b7224 */ /* 0x000fe200078e00ff */
[----:B0-----:R-:W-:-:S04]  /*0840*/  ISETP.NE.AND P1, PT, R2, 0x1, PT ;  /* 0x000000010200780c */ /* 0x001fc80003f25270 */
[----:B------:R-:W-:-:S09]  /*0850*/  P2R R5, PR, RZ, 0x2 ;  /* 0x00000002ff057803 */ /* 0x000fd20000000000 */
[----:B------:R-:W0:Y:S01]  /*0860*/  @P1 LDC R17, c[0x0][0x10] ;  /* 0x00000400ff111b82 */ /* 0x000e220000000800 */
[----:B------:R-:W-:Y:S02]  /*0870*/  @P1 IMAD.MOV.U32 R5, RZ, RZ, RZ ;  /* 0x000000ffff051224 */ /* 0x000fe400078e00ff */
[----:B------:R-:W-:-:S05]  /*0880*/  @P1 IMAD.MOV.U32 R15, RZ, RZ, RZ ;  /* 0x000000ffff0f1224 */ /* 0x000fca00078e00ff */
[----:B------:R-:W1:Y:S01]  /*0890*/  @!P1 LDC R13, c[0x0][0xc] ;  /* 0x00000300ff0d9b82 */ /* 0x000e620000000800 */
[----:B------:R-:W-:Y:S01]  /*08a0*/  ULDC UR4, c[0x0][0xc] ;  /* 0x0000030000047ab9 */ /* 0x000fe20000000800 */
[----:B------:R-:W-:Y:S01]  /*08b0*/  ULDC UR5, c[0x0][0x10] ;  /* 0x0000040000057ab9 */ /* 0x000fe20000000800 */
[----:B------:R-:W-:Y:S01]  /*08c0*/  ULDC UR6, c[0x0][0x14] ;  /* 0x0000050000067ab9 */ /* 0x000fe20000000800 */
[----:B------:R-:W-:-:S04]  /*08d0*/  UIMAD.WIDE.U32 UR4, UR4, UR5, URZ ;  /* 0x00000005040472a5 */ /* 0x000fc8000f8e003f */
[----:B------:R-:W-:Y:S02]  /*08e0*/  UIMAD.WIDE.U32 UR38, UR4, UR6, URZ ;  /* 0x00000006042672a5 */ /* 0x000fe4000f8e003f */
[----:B------:R-:W-:-:S04]  /*08f0*/  UIMAD UR41, UR5, UR6, URZ ;  /* 0x00000006052972a4 */ /* 0x000fc8000f8e023f */
[----:B------:R-:W-:Y:S01]  /*0900*/  UIADD3 UR41, UR39, UR41, URZ ;  /* 0x0000002927297290 */ /* 0x000fe2000fffe03f */
[----:B0-----:R-:W-:-:S04]  /*0910*/  @P1 IMAD.WIDE.U32 R16, R17, UR8, R4 ;  /* 0x0000000811101c25 */ /* 0x001fc8000f8e0004 */
[----:B------:R-:W-:Y:S02]  /*0920*/  @P1 IMAD.IADD R17, R17, 0x1, R15 ;  /* 0x0000000111111824 */ /* 0x000fe400078e020f */
[----:B-1----:R-:W-:-:S04]  /*0930*/  @!P1 IMAD.WIDE.U32 R10, R4, R13, R10 ;  /* 0x0000000d040a9225 */ /* 0x002fc800078e000a */
[----:B------:R-:W-:Y:S02]  /*0940*/  @!P1 IMAD.MOV.U32 R16, RZ, RZ, R10 ;  /* 0x000000ffff109224 */ /* 0x000fe400078e000a */
[----:B------:R-:W-:Y:S01]  /*0950*/  @!P1 IMAD.MOV.U32 R17, RZ, RZ, R11 ;  /* 0x000000ffff119224 */ /* 0x000fe200078e000b */
[----:B------:R-:W-:Y:S06]  /*0960*/  @!P2 BRA `(.L_x_5) ;  /* 0x00000000000ca947 */ /* 0x000fec0003800000 */
[----:B------:R-:W-:Y:S01]  /*0970*/  UCGABAR_WAIT ;  /* 0x0000000000007dc7 */ /* 0x000fe20008000000 */
[----:B------:R-:W-:Y:S01]  /*0980*/  CCTL.IVALL ;  /* 0x00000000ff00798f */ /* 0x000fe20002000000 */
[----:B------:R-:W-:Y:S05]  /*0990*/  BRA `(.L_x_6) ;  /* 0x0000000000047947 */ /* 0x000fea0003800000 */
.L_x_5:
[----:B------:R-:W-:Y:S06]  /*09a0*/  BAR.SYNC.DEFER_BLOCKING 0x0 ;  /* 0x0000000000007b1d */ /* 0x000fec0000010000 */
.L_x_6:
[----:B------:R-:W-:Y:S05]  /*09b0*/  @!P3 BRA `(.L_x_7) ;  /* 0x000000600088b947 */ /* 0x000fea0003800000 */
[----:B------:R-:W-:-:S13]  /*09c0*/  ISETP.GT.U32.AND P0, PT, R8, 0x1, PT ;  /* 0x000000010800780c */ /* 0x000fda0003f04070 */
[----:B------:R-:W-:Y:S05]  /*09d0*/  @P0 EXIT ;  /* 0x000000000000094d */ /* 0x000fea0003800000 */
[----:B------:R-:W-:Y:S01]  /*09e0*/  ULDC.64 UR4, c[0x0][0x650] ;  /* 0x0001940000047ab9 */ /* 0x000fe20000000a00 */
[----:B------:R-:W-:Y:S01]  /*09f0*/  PRMT R3, RZ, 0x7610, R3 ;  /* 0x00007610ff037816 */ /* 0x000fe20000000003 */
[----:B------:R-:W-:Y:S01]  /*0a00*/  IMAD.MOV.U32 R103, RZ, RZ, -0x1 ;  /* 0xffffffffff677424 */ /* 0x000fe200078e00ff */
[----:B------:R-:W-:Y:S01]  /*0a10*/  ISETP.GE.U32.AND P0, PT, R16, UR4, PT ;  /* 0x0000000410007c0c */ /* 0x000fe2000bf06070 */
[----:B------:R-:W-:Y:S02]  /*0a20*/  IMAD.MOV.U32 R100, RZ, RZ, -0x1 ;  /* 0xffffffffff647424 */ /* 0x000fe400078e00ff */
[----:B------:R-:W-:Y:S01]  /*0a30*/  IMAD.MOV.U32 R101, RZ, RZ, -0x1 ;  /* 0xffffffffff657424 */ /* 0x000fe200078e00ff */
[----:B------:R-:W-:-:S13]  /*0a40*/  ISETP.GE.U32.AND.EX P0, PT, R17, UR5, PT, P0 ;  /* 0x0000000511007c0c */ /* 0x000fda000bf06100 */
[----:B------:R-:W-:Y:S05]  /*0a50*/  @P0 BRA `(.L_x_8) ;  /* 0x0000000400280947 */ /* 0x000fea0003800000 */
[----:B------:R-:W0:Y:S01]  /*0a60*/  LDC.64 R24, c[0x0][0x628] ;  /* 0x00018a00ff187b82 */ /* 0x000e220000000a00 */
[----:B------:R-:W-:Y:S02]  /*0a70*/  IMAD.MOV.U32 R10, RZ, RZ, R16 ;  /* 0x000000ffff0a7224 */ /* 0x000fe400078e0010 */
[----:B------:R-:W-:-:S05]  /*0a80*/  IMAD.MOV.U32 R11, RZ, RZ, R17 ;  /* 0x000000ffff0b7224 */ /* 0x000fca00078e0011 */
[----:B------:R-:W1:Y:S08]  /*0a90*/  LDC R8, c[0x0][0x630] ;  /* 0x00018c00ff087b82 */ /* 0x000e700000000800 */
[----:B------:R-:W2:Y:S01]  /*0aa0*/  LDC.64 R26, c[0x0][0x620] ;  /* 0x00018800ff1a7b82 */ /* 0x000ea20000000a00 */
[----:B0-----:R-:W-:-:S04]  /*0ab0*/  ISETP.NE.U32.AND P0, PT, R24, RZ, PT ;  /* 0x000000ff1800720c */ /* 0x001fc80003f05070 */
[----:B------:R-:W-:-:S13]  /*0ac0*/  ISETP.NE.AND.EX P0, PT, R25, RZ, PT, P0 ;  /* 0x000000ff1900720c */ /* 0x000fda0003f05300 */
[----:B-12---:R-:W-:Y:S05]  /*0ad0*/  @!P0 BRA `(.L_x_9) ;  /* 0x0000000000288947 */ /* 0x006fea0003800000 */
[----:B------:R-:W0:Y:S02]  /*0ae0*/  LDC R3, c[0x0][0x634] ;  /* 0x00018d00ff037b82 */ /* 0x000e240000000800 */
[----:B0-----:R-:W-:-:S05]  /*0af0*/  IADD3 R3, P0, R16, R3, RZ ;  /* 0x0000000310037210 */ /* 0x001fca0007f1e0ff */
[----:B------:R-:W-:-:S04]  /*0b00*/  IMAD.X R21, RZ, RZ, R17, P0 ;  /* 0x000000ffff157224 */ /* 0x000fc800000e0611 */
[----:B------:R-:W-:-:S04]  /*0b10*/  IMAD.WIDE.U32 R10, R21, R24, RZ ;  /* 0x00000018150a7225 */ /* 0x000fc800078e00ff */
[----:B------:R-:W-:-:S04]  /*0b20*/  IMAD.WIDE.U32 R12, P0, R3, R25, R10 ;  /* 0x00000019030c7225 */ /* 0x000fc8000780000a */
[----:B------:R-:W-:-:S04]  /*0b30*/  IMAD.WIDE.U32 R10, R3, R24, RZ ;  /* 0x00000018030a7225 */ /* 0x000fc800078e00ff */
[----:B------:R-:W-:Y:S01]  /*0b40*/  IMAD.X R15, RZ, RZ, RZ, P0 ;  /* 0x000000ffff0f7224 */ /* 0x000fe200000e06ff */
[----:B------:R-:W-:Y:S01]  /*0b50*/  IADD3 RZ, P0, R11, R12, RZ ;  /* 0x0000000c0bff7210 */ /* 0x000fe20007f1e0ff */
[----:B------:R-:W-:-:S04]  /*0b60*/  IMAD.MOV.U32 R14, RZ, RZ, R13 ;  /* 0x000000ffff0e7224 */ /* 0x000fc800078e000d */
[----:B------:R-:W-:-:S08]  /*0b70*/  IMAD.WIDE.U32.X R10, R21, R25, R14, P0 ;  /* 0x00000019150a7225 */ /* 0x000fd000000e040e */
.L_x_9:
[----:B------:R-:W0:Y:S01]  /*0b80*/  LDC.64 R30, c[0x0][0x640] ;  /* 0x00019000ff1e7b82 */ /* 0x000e220000000a00 */
[-CC-:B------:R-:W-:Y:S01]  /*0b90*/  SHF.R.U64 R101, R10, R8.reuse, R11.reuse ;  /* 0x000000080a657219 */ /* 0x180fe2000000120b */
[----:B------:R-:W-:Y:S01]  /*0ba0*/  IMAD R29, R9, R23, R4 ;  /* 0x00000017091d7224 */ /* 0x000fe200078e0204 */
[----:B------:R-:W-:Y:S01]  /*0bb0*/  SHF.R.U32.HI R3, RZ, R8, R11 ;  /* 0x00000008ff037219 */ /* 0x000fe2000001160b */
[----:B------:R-:W-:Y:S01]  /*0bc0*/  IMAD.MOV.U32 R23, RZ, RZ, 0x1 ;  /* 0x00000001ff177424 */ /* 0x000fe200078e00ff */
[----:B------:R-:W-:-:S03]  /*0bd0*/  IADD3 R5, P0, RZ, -R101, RZ ;  /* 0x80000065ff057210 */ /* 0x000fc60007f1e0ff */
[----:B------:R-:W1:Y:S02]  /*0be0*/  LDC R12, c[0x0][0x618] ;  /* 0x00018600ff0c7b82 */ /* 0x000e640000000800 */
[----:B------:R-:W-:Y:S02]  /*0bf0*/  IMAD.X R3, RZ, RZ, ~R3, P0 ;  /* 0x000000ffff037224 */ /* 0x000fe400000e0e03 */
[----:B------:R-:W-:-:S04]  /*0c00*/  IMAD.WIDE.U32 R10, R5, R26, R16 ;  /* 0x0000001a050a7225 */ /* 0x000fc800078e0010 */
[----:B------:R-:W2:Y:S01]  /*0c10*/  LDC R20, c[0x0][0x608] ;  /* 0x00018200ff147b82 */ /* 0x000ea20000000800 */
[----:B------:R-:W-:Y:S02]  /*0c20*/  IMAD R8, R3, R26, RZ ;  /* 0x0000001a03087224 */ /* 0x000fe400078e02ff */
[----:B------:R-:W-:Y:S02]  /*0c30*/  IMAD.MOV.U32 R3, RZ, RZ, -0x1 ;  /* 0xffffffffff037424 */ /* 0x000fe400078e00ff */
[----:B------:R-:W-:-:S03]  /*0c40*/  IMAD R5, R5, R27, R8 ;  /* 0x0000001b05057224 */ /* 0x000fc600078e0208 */
[----:B------:R-:W3:Y:S01]  /*0c50*/  LDC R28, c[0x0][0x658] ;  /* 0x00019600ff1c7b82 */ /* 0x000ee20000000800 */
[----:B------:R-:W-:Y:S01]  /*0c60*/  IMAD.IADD R5, R11, 0x1, R5 ;  /* 0x000000010b057824 */ /* 0x000fe200078e0205 */
[----:B0-----:R-:W-:-:S04]  /*0c70*/  ISETP.NE.U32.AND P0, PT, R30, RZ, PT ;  /* 0x000000ff1e00720c */ /* 0x001fc80003f05070 */
[----:B------:R-:W-:Y:S02]  /*0c80*/  ISETP.NE.AND.EX P0, PT, R31, RZ, PT, P0 ;  /* 0x000000ff1f00720c */ /* 0x000fe40003f05300 */
[----:B------:R-:W0:Y:S01]  /*0c90*/  LDC R24, c[0x0][0x600] ;  /* 0x00018000ff187b82 */ /* 0x000e220000000800 */
[-CC-:B-1----:R-:W-:Y:S02]  /*0ca0*/  SHF.R.U64 R14, R10, R12.reuse, R5.reuse ;  /* 0x0000000c0a0e7219 */ /* 0x182fe40000001205 */
[----:B------:R-:W-:-:S05]  /*0cb0*/  SHF.R.U32.HI R5, RZ, R12, R5 ;  /* 0x0000000cff057219 */ /* 0x000fca0000011605 */
[----:B------:R-:W1:Y:S01]  /*0cc0*/  LDC R15, c[0x0][0x648] ;  /* 0x00019200ff0f7b82 */ /* 0x000e620000000800 */
[-CC-:B--2---:R-:W-:Y:S02]  /*0cd0*/  SHF.R.U64 R27, R14, R20.reuse, R5.reuse ;  /* 0x000000140e1b7219 */ /* 0x184fe40000001205 */
[----:B------:R-:W-:-:S05]  /*0ce0*/  SHF.R.U32.HI R5, RZ, R20, R5 ;  /* 0x00000014ff057219 */ /* 0x000fca0000011605 */
[----:B------:R-:W2:Y:S01]  /*0cf0*/  LDC R21, c[0x0][0x638] ;  /* 0x00018e00ff157b82 */ /* 0x000ea20000000800 */
[-CC-:B---3--:R-:W-:Y:S02]  /*0d00*/  SHF.R.U64 R20, R27, R28.reuse, R5.reuse ;  /* 0x0000001c1b147219 */ /* 0x188fe40000001205 */
[-C--:B------:R-:W-:Y:S02]  /*0d10*/  SHF.L.U32 R3, R3, R28.reuse, RZ ;  /* 0x0000001c03037219 */ /* 0x080fe400000006ff */
[----:B------:R-:W-:Y:S01]  /*0d20*/  SHF.R.U32.HI R5, RZ, R28, R5 ;  /* 0x0000001cff057219 */ /* 0x000fe20000011605 */
[----:B------:R-:W-:Y:S01]  /*0d30*/  IMAD.MOV.U32 R4, RZ, RZ, R20 ;  /* 0x000000ffff047224 */ /* 0x000fe200078e0014 */
[----:B------:R-:W-:Y:S01]  /*0d40*/  LOP3.LUT R12, RZ, R3, RZ, 0x33, !PT ;  /* 0x00000003ff0c7212 */ /* 0x000fe200078e33ff */
[----:B------:R-:W3:Y:S01]  /*0d50*/  LDC R25, c[0x0][0x610] ;  /* 0x00018400ff197b82 */ /* 0x000ee20000000800 */
[----:B------:R-:W-:Y:S05]  /*0d60*/  @!P0 BRA `(.L_x_10) ;  /* 0x0000000000288947 */ /* 0x000fea0003800000 */
[----:B------:R-:W4:Y:S02]  /*0d70*/  LDC R3, c[0x0][0x64c] ;  /* 0x00019300ff037b82 */ /* 0x000f240000000800 */
[----:B----4-:R-:W-:-:S05]  /*0d80*/  IADD3 R3, P0, R20, R3, RZ ;  /* 0x0000000314037210 */ /* 0x010fca0007f1e0ff */
        /* <DEDUP_REMOVED lines=8> */
.L_x_10:
[----:B-1----:R-:W-:Y:S01]  /*0e10*/  SHF.R.U64 R4, R4, R15, R5 ;  /* 0x0000000f04047219 */ /* 0x002fe20000001205 */
[----:B0-----:R-:W-:Y:S01]  /*0e20*/  VIADD R5, R24, 0xffffffff ;  /* 0xffffffff18057836 */ /* 0x001fe20000000000 */
[----:B------:R-:W-:Y:S02]  /*0e30*/  SHF.L.U32 R3, R23, R28, RZ ;  /* 0x0000001c17037219 */ /* 0x000fe400000006ff */
[----:B------:R-:W-:Y:S01]  /*0e40*/  LOP3.LUT R12, R27, R12, RZ, 0xc0, !PT ;  /* 0x0000000c1b0c7212 */ /* 0x000fe200078ec0ff */
[----:B------:R-:W-:Y:S01]  /*0e50*/  IMAD.MOV R8, RZ, RZ, -R4 ;  /* 0x000000ffff087224 */ /* 0x000fe200078e0a04 */
[----:B------:R-:W-:Y:S02]  /*0e60*/  SEL R6, R6, R29, !P1 ;  /* 0x0000001d06067207 */ /* 0x000fe40004800000 */
[----:B------:R-:W-:Y:S01]  /*0e70*/  LOP3.LUT R5, R14, R5, RZ, 0xc0, !PT ;  /* 0x000000050e057212 */ /* 0x000fe200078ec0ff */
[----:B------:R-:W-:Y:S02]  /*0e80*/  IMAD R9, R3, R4, R12 ;  /* 0x0000000403097224 */ /* 0x000fe400078e020c */
[----:B--2---:R-:W-:-:S02]  /*0e90*/  IMAD R3, R8, R21, R20 ;  /* 0x0000001508037224 */ /* 0x004fc400078e0214 */
[----:B---3--:R-:W-:Y:S02]  /*0ea0*/  IMAD R6, R9, R25, R6 ;  /* 0x0000001909067224 */ /* 0x008fe400078e0206 */
[----:B------:R-:W-:Y:S02]  /*0eb0*/  IMAD R103, R3, R24, R5 ;  /* 0x0000001803677224 */ /* 0x000fe400078e0205 */
[----:B------:R-:W-:-:S03]  /*0ec0*/  IMAD.MOV.U32 R4, RZ, RZ, 0x1 ;  /* 0x00000001ff047424 */ /* 0x000fc600078e00ff */
[----:B------:R-:W-:Y:S02]  /*0ed0*/  SEL R100, R103, R6, !P1 ;  /* 0x0000000667647207 */ /* 0x000fe40004800000 */
[----:B------:R-:W-:Y:S02]  /*0ee0*/  PRMT R3, R4, 0x7610, R3 ;  /* 0x0000761004037816 */ /* 0x000fe40000000003 */
[----:B------:R-:W-:-:S07]  /*0ef0*/  SEL R103, R6, R103, !P1 ;  /* 0x0000006706677207 */ /* 0x000fce0004800000 */
.L_x_8:
[----:B------:R-:W-:-:S08]  /*0f00*/  NOP ;  /* 0x0000000000007918 */ /* 0x000fd00000000000 */
[----:B------:R-:W0:Y:S02]  /*0f10*/  USETMAXREG.TRY_ALLOC.CTAPOOL UP0, 0xe8 ;  /* 0x000000e8000079c8 */ /* 0x000e240008000600 */
[----:B0-----:R-:W-:-:S13]  /*0f20*/  PLOP3.LUT P0, PT, PT, PT, UP0, 0x80, 0x0 ;  /* 0x000000000000781c */ /* 0x001fda0003f0f008 */
[----:B------:R-:W-:Y:S05]  /*0f30*/  @!P0 BRA `(.L_x_8) ;  /* 0xfffffffc00f08947 */ /* 0x000fea000383ffff */
[----:B------:R-:W-:Y:S01]  /*0f40*/  ULDC.64 UR4, c[0x0][0x598] ;  /* 0x0001660000047ab9 */ /* 0x000fe20000000a00 */
[----:B------:R-:W-:Y:S01]  /*0f50*/  ULDC.64 UR36, c[0x0][0x208] ;  /* 0x0000820000247ab9 */ /* 0x000fe20000000a00 */
[----:B------:R-:W-:-:S04]  /*0f60*/  ISETP.NE.U32.AND P0, PT, RZ, UR4, PT ;  /* 0x00000004ff007c0c */ /* 0x000fc8000bf05070 */
[----:B------:R-:W-:-:S13]  /*0f70*/  ISETP.NE.AND.EX P0, PT, RZ, UR5, PT, P0 ;  /* 0x00000005ff007c0c */ /* 0x000fda000bf05300 */
[----:B------:R-:W-:Y:S05]  /*0f80*/  @!P0 BRA `(.L_x_11) ;  /* 0x00000000001c8947 */ /* 0x000fea0003800000 */
[----:B------:R-:W0:Y:S02]  /*0f90*/  LDC.64 R4, c[0x0][0x598] ;  /* 0x00016600ff047b82 */ /* 0x000e240000000a00 */
[----:B0-----:R-:W2:Y:S02]  /*0fa0*/  LDG.E.64 R4, desc[UR36][R4.64] ;  /* 0x0000002404047981 */ /* 0x001ea4000c1e1b00 */
[----:B--2---:R-:W-:-:S04]  /*0fb0*/  ISETP.NE.U32.AND P0, PT, R4, RZ, PT ;  /* 0x000000ff0400720c */ /* 0x004fc80003f05070 */
[----:B------:R-:W-:-:S13]  /*0fc0*/  ISETP.NE.AND.EX P0, PT, R5, RZ, PT, P0 ;  /* 0x000000ff0500720c */ /* 0x000fda0003f05300 */
[----:B------:R-:W-:Y:S05]  /*0fd0*/  @!P0 BRA `(.L_x_11) ;  /* 0x0000000000088947 */ /* 0x000fea0003800000 */
[----:B------:R0:W5:Y:S01]  /*0fe0*/  LD.E R23, desc[UR36][R4.64] ;  /* 0x0000002404177980 */ /* 0x000162000c101900 */
[----:B------:R-:W-:Y:S05]  /*0ff0*/  BRA `(.L_x_12) ;  /* 0x0000000000247947 */ /* 0x000fea0003800000 */
.L_x_11:
[----:B------:R-:W-:Y:S02]  /*1000*/  ULDC.64 UR4, c[0x0][0x588] ;  /* 0x0001620000047ab9 */ /* 0x000fe40000000a00 */
[----:B------:R-:W-:-:S04]  /*1010*/  ISETP.NE.U32.AND P0, PT, RZ, UR4, PT ;  /* 0x00000004ff007c0c */ /* 0x000fc8000bf05070 */
[----:B------:R-:W-:-:S13]  /*1020*/  ISETP.NE.AND.EX P0, PT, RZ, UR5, PT, P0 ;  /* 0x00000005ff007c0c */ /* 0x000fda000bf05300 */
[----:B------:R-:W-:Y:S05]  /*1030*/  @!P0 BRA `(.L_x_13) ;  /* 0x00000000000c8947 */ /* 0x000fea0003800000 */
[----:B------:R-:W0:Y:S02]  /*1040*/  LDC.64 R4, c[0x0][0x588] ;  /* 0x00016200ff047b82 */ /* 0x000e240000000a00 */
[----:B0-----:R1:W5:Y:S01]  /*1050*/  LDG.E R23, desc[UR36][R4.64] ;  /* 0x0000002404177981 */ /* 0x001362000c1e1900 */
[----:B------:R-:W-:Y:S05]  /*1060*/  BRA `(.L_x_12) ;  /* 0x0000000000087947 */ /* 0x000fea0003800000 */
.L_x_13:
[----:B------:R-:W-:Y:S02]  /*1070*/  ULDC UR4, c[0x0][0x580] ;  /* 0x0001600000047ab9 */ /* 0x000fe40000000800 */
[----:B------:R-:W-:-:S07]  /*1080*/  IMAD.U32 R23, RZ, RZ, UR4 ;  /* 0x00000004ff177e24 */ /* 0x000fce000f8e00ff */
.L_x_12:
[----:B------:R-:W-:Y:S02]  /*1090*/  ULDC.64 UR4, c[0x0][0x5a0] ;  /* 0x0001680000047ab9 */ /* 0x000fe40000000a00 */
[----:B------:R-:W-:-:S04]  /*10a0*/  ISETP.NE.U32.AND P0, PT, RZ, UR4, PT ;  /* 0x00000004ff007c0c */ /* 0x000fc8000bf05070 */
[----:B------:R-:W-:-:S13]  /*10b0*/  ISETP.NE.AND.EX P0, PT, RZ, UR5, PT, P0 ;  /* 0x00000005ff007c0c */ /* 0x000fda000bf05300 */
[----:B------:R-:W-:Y:S05]  /*10c0*/  @!P0 BRA `(.L_x_14) ;  /* 0x00000000001c8947 */ /* 0x000fea0003800000 */
[----:B01----:R-:W0:Y:S02]  /*10d0*/  LDC.64 R4, c[0x0][0x5a0] ;  /* 0x00016800ff047b82 */ /* 0x003e240000000a00 */
[----:B0-----:R-:W2:Y:S02]  /*10e0*/  LDG.E.64 R4, desc[UR36][R4.64] ;  /* 0x0000002404047981 */ /* 0x001ea4000c1e1b00 */
[----:B--2---:R-:W-:-:S04]  /*10f0*/  ISETP.NE.U32.AND P0, PT, R4, RZ, PT ;  /* 0x000000ff0400720c */ /* 0x004fc80003f05070 */
[----:B------:R-:W-:-:S13]  /*1100*/  ISETP.NE.AND.EX P0, PT, R5, RZ, PT, P0 ;  /* 0x000000ff0500720c */ /* 0x000fda0003f05300 */
[----:B------:R-:W-:Y:S05]  /*1110*/  @!P0 BRA `(.L_x_14) ;  /* 0x0000000000088947 */ /* 0x000fea0003800000 */
[----:B------:R0:W5:Y:S01]  /*1120*/  LD.E R90, desc[UR36][R4.64] ;  /* 0x00000024045a7980 */ /* 0x000162000c101900 */
[----:B------:R-:W-:Y:S05]  /*1130*/  BRA `(.L_x_15) ;  /* 0x0000000000247947 */ /* 0x000fea0003800000 */
.L_x_14:
[----:B------:R-:W-:Y:S02]  /*1140*/  ULDC.64 UR4, c[0x0][0x590] ;  /* 0x0001640000047ab9 */ /* 0x000fe40000000a00 */
[----:B------:R-:W-:-:S04]  /*1150*/  ISETP.NE.U32.AND P0, PT, RZ, UR4, PT ;  /* 0x00000004ff007c0c */ /* 0x000fc8000bf05070 */
[----:B------:R-:W-:-:S13]  /*1160*/  ISETP.NE.AND.EX P0, PT, RZ, UR5, PT, P0 ;  /* 0x00000005ff007c0c */ /* 0x000fda000bf05300 */
[----:B------:R-:W-:Y:S05]  /*1170*/  @!P0 BRA `(.L_x_16) ;  /* 0x00000000000c8947 */ /* 0x000fea0003800000 */
[----:B------:R-:W2:Y:S02]  /*1180*/  LDC.64 R90, c[0x0][0x590] ;  /* 0x00016400ff5a7b82 */ /* 0x000ea40000000a00 */
[----:B--2---:R2:W5:Y:S01]  /*1190*/  LDG.E R90, desc[UR36][R90.64] ;  /* 0x000000245a5a7981 */ /* 0x004562000c1e1900 */
[----:B------:R-:W-:Y:S05]  /*11a0*/  BRA `(.L_x_15) ;  /* 0x0000000000087947 */ /* 0x000fea0003800000 */
.L_x_16:
[----:B------:R-:W-:Y:S02]  /*11b0*/  ULDC UR4, c[0x0][0x584] ;  /* 0x0001610000047ab9 */ /* 0x000fe40000000800 */
[----:B------:R-:W-:-:S07]  /*11c0*/  IMAD.U32 R90, RZ, RZ, UR4 ;  /* 0x00000004ff5a7e24 */ /* 0x000fce000f8e00ff */
.L_x_15:
[----:B------:R-:W-:-:S13]  /*11d0*/  LOP3.LUT P0, RZ, R3, 0xff, RZ, 0xc0, !PT ;  /* 0x000000ff03ff7812 */ /* 0x000fda000780c0ff */
[----:B------:R-:W-:Y:S05]  /*11e0*/  @!P0 EXIT ;  /* 0x000000000000894d */ /* 0x000fea0003800000 */
[----:B------:R-:W3:Y:S01]  /*11f0*/  LDC R93, c[0x0][0x658] ;  /* 0x00019600ff5d7b82 */ /* 0x000ee20000000800 */
[----:B------:R-:W-:Y:S01]  /*1200*/  LOP3.LUT R7, R7, 0x1, RZ, 0xc0, !PT ;  /* 0x0000000107077812 */ /* 0x000fe200078ec0ff */
[----:B------:R-:W-:Y:S01]  /*1210*/  ULDC.64 UR6, c[0x0][0x288] ;  /* 0x0000a20000067ab9 */ /* 0x000fe20000000a00 */
[----:B------:R-:W-:Y:S01]  /*1220*/  SHF.R.U32.HI R3, RZ, 0x2, R95 ;  /* 0x00000002ff037819 */ /* 0x000fe2000001165f */
[----:B------:R-:W-:Y:S01]  /*1230*/  UIADD3 UR4, UR7, 0x7f, URZ ;  /* 0x0000007f07047890 */ /* 0x000fe2000fffe03f */
[----:B------:R-:W-:Y:S01]  /*1240*/  SHF.R.U32.HI R0, RZ, 0x1, R0 ;  /* 0x00000001ff007819 */ /* 0x000fe20000011600 */
[----:B------:R-:W-:Y:S01]  /*1250*/  IMAD.SHL.U32 R88, R7, 0x40, RZ ;  /* 0x0000004007587824 */ /* 0x000fe200078e00ff */
[----:B------:R-:W-:Y:S01]  /*1260*/  LOP3.LUT R3, R3, 0x7, RZ, 0xc0, !PT ;  /* 0x0000000703037812 */ /* 0x000fe200078ec0ff */
[----:B------:R-:W4:Y:S01]  /*1270*/  LDC.64 R8, c[0x0][0x5c8] ;  /* 0x00017200ff087b82 */ /* 0x000f220000000a00 */
[----:B------:R-:W-:Y:S01]  /*1280*/  USHF.R.S32.HI UR5, URZ, 0x1f, UR4 ;  /* 0x0000001f3f057899 */ /* 0x000fe20008011404 */
[----:B------:R-:W-:Y:S01]  /*1290*/  LOP3.LUT R0, R0, 0x30, RZ, 0xc0, !PT ;  /* 0x0000003000007812 */ /* 0x000fe200078ec0ff */
[----:B------:R-:W-:Y:S01]  /*12a0*/  IMAD.MOV.U32 R6, RZ, RZ, 0x1 ;  /* 0x00000001ff067424 */ /* 0x000fe200078e00ff */
[--C-:B------:R-:W-:Y:S01]  /*12b0*/  LOP3.LUT R88, R88, 0x40, R3.reuse, 0xe2, !PT ;  /* 0x0000004058587812 */ /* 0x100fe200078ee203 */
[----:B------:R-:W-:Y:S01]  /*12c0*/  ULEA.HI UR5, UR5, UR4, URZ, 0x7 ;  /* 0x0000000405057291 */ /* 0x000fe2000f8f383f */
[-C--:B01----:R-:W-:Y:S01]  /*12d0*/  IADD3 R4, RZ, -R0.reuse, -R3 ;  /* 0x80000000ff047210 */ /* 0x083fe20007ffe803 */
[----:B------:R-:W-:Y:S01]  /*12e0*/  IMAD.U32 R5, RZ, RZ, UR6 ;  /* 0x00000006ff057e24 */ /* 0x000fe2000f8e00ff */
[----:B------:R-:W0:Y:S01]  /*12f0*/  LDC R97, c[0x0][0x600] ;  /* 0x00018000ff617b82 */ /* 0x000e220000000800 */
[----:B------:R-:W-:Y:S01]  /*1300*/  LOP3.LUT R88, R88, R0, RZ, 0xfc, !PT ;  /* 0x0000000058587212 */ /* 0x000fe200078efcff */
[----:B------:R-:W-:Y:S01]  /*1310*/  IMAD.MOV.U32 R0, RZ, RZ, -0x1 ;  /* 0xffffffffff007424 */ /* 0x000fe200078e00ff */
[----:B------:R-:W-:Y:S01]  /*1320*/  USHF.R.S32.HI UR43, URZ, 0x7, UR5 ;  /* 0x000000073f2b7899 */ /* 0x000fe20008011405 */
[----:B------:R-:W-:Y:S01]  /*1330*/  LOP3.LUT R94, R95, 0x3, RZ, 0xc0, !PT ;  /* 0x000000035f5e7812 */ /* 0x000fe200078ec0ff */
[----:B------:R-:W-:Y:S01]  /*1340*/  IMAD R4, R7, -0x40, R4 ;  /* 0xffffffc007047824 */ /* 0x000fe200078e0204 */
[C---:B------:R-:W-:Y:S01]  /*1350*/  LOP3.LUT R96, R95.reuse, 0x80, RZ, 0xc0, !PT ;  /* 0x000000805f607812 */ /* 0x040fe200078ec0ff */
[----:B------:R-:W-:Y:S01]  /*1360*/  UISETP.LT.AND UP0, UPT, UR43, 0x1, UPT ;  /* 0x000000012b00788c */ /* 0x000fe2000bf01270 */
[-C--:B---3--:R-:W-:Y:S01]  /*1370*/  SHF.L.U32 R0, R0, R93.reuse, RZ ;  /* 0x0000005d00007219 */ /* 0x088fe200000006ff */
[----:B------:R-:W-:Y:S01]  /*1380*/  ULDC UR4, c[0x0][0x284] ;  /* 0x0000a10000047ab9 */ /* 0x000fe20000000800 */
[----:B------:R-:W-:Y:S01]  /*1390*/  IMAD R94, R94, -0x2, R5 ;  /* 0xfffffffe5e5e7824 */ /* 0x000fe200078e0205 */
[----:B------:R-:W-:Y:S01]  /*13a0*/  USEL UR44, UR43, 0x1, UP0 ;  /* 0x000000012b2c7887 */ /* 0x000fe20008000000 */
[----:B------:R-:W-:Y:S01]  /*13b0*/  SHF.L.U32 R93, R6, R93, RZ ;  /* 0x0000005d065d7219 */ /* 0x000fe200000006ff */
[----:B------:R-:W-:Y:S01]  /*13c0*/  IMAD.SHL.U32 R95, R95, 0x2, RZ ;  /* 0x000000025f5f7824 */ /* 0x000fe200078e00ff */
[----:B------:R-:W-:Y:S01]  /*13d0*/  LOP3.LUT R102, R18, 0x1, RZ, 0xfc, !PT ;  /* 0x0000000112667812 */ /* 0x000fe200078efcff */
[----:B------:R-:W-:Y:S01]  /*13e0*/  VIADD R99, R4, UR4 ;  /* 0x0000000404637c36 */ /* 0x000fe20008000000 */
[C---:B----4-:R-:W-:Y:S01]  /*13f0*/  SHF.L.U64.HI R92, R8.reuse, 0x3, R9 ;  /* 0x00000003085c7819 */ /* 0x050fe20000010209 */
[----:B--2---:R-:W-:Y:S01]  /*1400*/  IMAD.SHL.U32 R91, R8, 0x8, RZ ;  /* 0x00000008085b7824 */ /* 0x004fe200078e00ff */
[----:B------:R-:W-:Y:S01]  /*1410*/  SHF.R.U32.HI R96, RZ, 0x7, R96 ;  /* 0x00000007ff607819 */ /* 0x000fe20000011660 */
[----:B------:R-:W-:Y:S01]  /*1420*/  IMAD.MOV.U32 R89, RZ, RZ, RZ ;  /* 0x000000ffff597224 */ /* 0x000fe200078e00ff */
[----:B------:R-:W-:Y:S01]  /*1430*/  LOP3.LUT R98, RZ, R0, RZ, 0x33, !PT ;  /* 0x00000000ff627212 */ /* 0x000fe200078e33ff */
[----:B------:R-:W-:Y:S01]  /*1440*/  UIADD3 UR44, UR43, -UR44, URZ ;  /* 0x8000002c2b2c7290 */ /* 0x000fe2000fffe03f */
[----:B------:R-:W-:Y:S01]  /*1450*/  UMOV UR40, URZ ;  /* 0x0000003f00287c82 */ /* 0x000fe20008000000 */
[----:B0-----:R-:W-:Y:S01]  /*1460*/  VIADD R97, R97, 0xffffffff ;  /* 0xffffffff61617836 */ /* 0x001fe20000000000 */
[----:B------:R-:W-:-:S09]  /*1470*/  UMOV UR42, URZ ;  /* 0x0000003f002a7c82 */ /* 0x000fd20008000000 */
.L_x_162:
[----:B0-----:R-:W0:Y:S01]  /*1480*/  SHFL.IDX PT, R0, R96, RZ, 0x1f ;  /* 0x00001fff60007589 */ /* 0x001e2200000e0000 */
[----:B-1----:R-:W1:Y:S01]  /*1490*/  S2UR UR7, SR_CgaCtaId ;  /* 0x00000000000779c3 */ /* 0x002e620000008800 */
[----:B------:R-:W-:Y:S01]  /*14a0*/  UMOV UR6, 0x400 ;  /* 0x0000040000067882 */ /* 0x000fe20000000000 */
[----:B0-----:R-:W-:Y:S01]  /*14b0*/  R2UR UR4, R0 ;  /* 0x00000000000472ca */ /* 0x001fe200000e0000 */
[----:B-1----:R-:W-:-:S12]  /*14c0*/  ULEA UR6, UR7, UR6, 0x18 ;  /* 0x0000000607067291 */ /* 0x002fd8000f8ec03f */
[----:B------:R-:W-:-:S04]  /*14d0*/  ULEA.HI UR5, UR4, UR4, URZ, 0x1 ;  /* 0x0000000404057291 */ /* 0x000fc8000f8f083f */
[----:B------:R-:W-:-:S04]  /*14e0*/  ULOP3.LUT UR5, UR5, 0x7fffe, URZ, 0xc0, !UPT ;  /* 0x0007fffe05057892 */ /* 0x000fc8000f8ec03f */
[----:B------:R-:W-:-:S03]  /*14f0*/  UIADD3 UR5, UR4, -UR5, URZ ;  /* 0x8000000504057290 */ /* 0x000fc6000fffe03f */
[----:B------:R-:W-:Y:S01]  /*1500*/  ULDC UR4, c[0x0][0x28c] ;  /* 0x0000a30000047ab9 */ /* 0x000fe20000000800 */
[----:B------:R-:W-:Y:S01]  /*1510*/  ULEA UR5, UR5, UR6, 0xd ;  /* 0x0000000605057291 */ /* 0x000fe2000f8e683f */
[----:B------:R-:W-:-:S03]  /*1520*/  ISETP.LT.AND P0, PT, RZ, UR4, PT ;  /* 0x00000004ff007c0c */ /* 0x000fc6000bf01270 */
[----:B------:R-:W-:-:S04]  /*1530*/  UIADD3 UR5, UR5, 0x100, URZ ;  /* 0x0000010005057890 */ /* 0x000fc8000fffe03f */
[----:B------:R-:W-:-:S04]  /*1540*/  USHF.R.U32.HI UR5, URZ, 0x4, UR5 ;  /* 0x000000043f057899 */ /* 0x000fc80008011605 */
[----:B------:R-:W-:-:S04]  /*1550*/  ULOP3.LUT UR5, UR5, 0x3fff, URZ, 0xc0, !UPT ;  /* 0x00003fff05057892 */ /* 0x000fc8000f8ec03f */
[----:B------:R-:W-:Y:S01]  /*1560*/  ULOP3.LUT UR45, UR5, 0x10000, URZ, 0xfc, !UPT ;  /* 0x00010000052d7892 */ /* 0x000fe2000f8efc3f */
[----:B--2345:R-:W-:Y:S11]  /*1570*/  @P0 BRA `(.L_x_17) ;  /* 0x0000000000400947 */ /* 0x03cff60003800000 */
[----:B------:R-:W-:Y:S01]  /*1580*/  MOV R0, 0x0 ;  /* 0x0000000000007802 */ /* 0x000fe20000000f00 */
[----:B------:R-:W-:Y:S01]  /*1590*/  ULDC.64 UR4, c[0x4][0x68] ;  /* 0x01001a0000047ab9 */ /* 0x000fe20000000a00 */
[----:B------:R-:W-:Y:S01]  /*15a0*/  ULDC.64 UR6, c[0x4][0x8] ;  /* 0x0100020000067ab9 */ /* 0x000fe20000000a00 */
[----:B------:R-:W-:Y:S01]  /*15b0*/  IMAD.U32 R4, RZ, RZ, UR4 ;  /* 0x00000004ff047e24 */ /* 0x000fe2000f8e00ff */
[----:B------:R0:W1:Y:S01]  /*15c0*/  LDC.64 R14, c[0x4][R0] ;  /* 0x01000000000e7b82 */ /* 0x0000620000000a00 */
[----:B------:R-:W-:Y:S01]  /*15d0*/  IMAD.U32 R5, RZ, RZ, UR5 ;  /* 0x00000005ff057e24 */ /* 0x000fe2000f8e00ff */
[----:B------:R-:W-:Y:S01]  /*15e0*/  ULDC.64 UR4, c[0x4][0x70] ;  /* 0x01001c0000047ab9 */ /* 0x000fe20000000a00 */
[----:B------:R-:W-:Y:S02]  /*15f0*/  IMAD.U32 R10, RZ, RZ, UR6 ;  /* 0x00000006ff0a7e24 */ /* 0x000fe4000f8e00ff */
[----:B------:R-:W-:Y:S02]  /*1600*/  IMAD.U32 R6, RZ, RZ, UR4 ;  /* 0x00000004ff067e24 */ /* 0x000fe4000f8e00ff */
[----:B------:R-:W-:-:S02]  /*1610*/  IMAD.U32 R7, RZ, RZ, UR5 ;  /* 0x00000005ff077e24 */ /* 0x000fc4000f8e00ff */
[----:B------:R-:W-:Y:S02]  /*1620*/  IMAD.U32 R11, RZ, RZ, UR7 ;  /* 0x00000007ff0b7e24 */ /* 0x000fe4000f8e00ff */
[----:B------:R-:W-:Y:S02]  /*1630*/  IMAD.MOV.U32 R8, RZ, RZ, 0x1e1 ;  /* 0x000001e1ff087424 */ /* 0x000fe400078e00ff */
[----:B------:R-:W-:Y:S02]  /*1640*/  IMAD.MOV.U32 R12, RZ, RZ, 0x1 ;  /* 0x00000001ff0c7424 */ /* 0x000fe400078e00ff */
[----:B0-----:R-:W-:-:S07]  /*1650*/  IMAD.MOV.U32 R13, RZ, RZ, RZ ;  /* 0x000000ffff0d7224 */ /* 0x001fce00078e00ff */
[----:B------:R-:W-:-:S07]  /*1660*/  LEPC R20, `(.L_x_17) ;  /* 0x000000001014794e */ /* 0x000fce0000000000 */
[----:B-1---5:R-:W-:Y:S05]  /*1670*/  CALL.ABS.NOINC R14 ;  /* 0x000000000e007343 */ /* 0x022fea0003c00000 */
.L_x_17:
[----:B------:R-:W-:-:S13]  /*1680*/  ISETP.NE.AND P0, PT, R102, 0x3, PT ;  /* 0x000000036600780c */ /* 0x000fda0003f05270 */
[----:B------:R-:W-:Y:S05]  /*1690*/  @!P0 BRA `(.L_x_18) ;  /* 0x0000000000048947 */ /* 0x000fea0003800000 */
[----:B------:R-:W-:Y:S01]  /*16a0*/  BPT.TRAP 0x1 ;  /* 0x000000040000795c */ /* 0x000fe20000300000 */
.L_x_18:
[----:B------:R-:W0:Y:S01]  /*16b0*/  S2UR UR5, SR_CgaCtaId ;  /* 0x00000000000579c3 */ /* 0x000e220000008800 */
[----:B------:R-:W-:Y:S01]  /*16c0*/  UMOV UR4, 0x400 ;  /* 0x0000040000047882 */ /* 0x000fe20000000000 */
[----:B------:R-:W-:Y:S02]  /*16d0*/  IMAD.U32 R0, RZ, RZ, UR40 ;  /* 0x00000028ff007e24 */ /* 0x000fe4000f8e00ff */
[----:B------:R-:W-:-:S03]  /*16e0*/  IMAD.U32 R3, RZ, RZ, UR42 ;  /* 0x0000002aff037e24 */ /* 0x000fc6000f8e00ff */
[----:B------:R-:W-:Y:S01]  /*16f0*/  SHF.L.U32 R0, R0, 0x1f, RZ ;  /* 0x0000001f00007819 */ /* 0x000fe200000006ff */
[----:B0-----:R-:W-:-:S06]  /*1700*/  ULEA UR4, UR5, UR4, 0x18 ;  /* 0x0000000405047291 */ /* 0x001fcc000f8ec03f */
[----:B------:R-:W-:-:S04]  /*1710*/  IMAD.U32 R6, RZ, RZ, UR4 ;  /* 0x00000004ff067e24 */ /* 0x000fc8000f8e00ff */
[----:B------:R-:W-:-:S04]  /*1720*/  IMAD R3, R3, 0x8, R6 ;  /* 0x0000000803037824 */ /* 0x000fc800078e0206 */
[----:B------:R0:W1:Y:S01]  /*1730*/  SYNCS.PHASECHK.TRANS64.TRYWAIT P1, [R3+URZ], R0 ;  /* 0x00000000030075a7 */ /* 0x000062000802017f */
[----:B------:R-:W-:Y:S05]  /*1740*/  @!P0 BRA `(.L_x_19) ;  /* 0x0000000000048947 */ /* 0x000fea0003800000 */
[----:B------:R-:W-:Y:S01]  /*1750*/  BPT.TRAP 0x1 ;  /* 0x000000040000795c */ /* 0x000fe20000300000 */
.L_x_19:
[----:B------:R-:W-:-:S05]  /*1760*/  IMAD.U32 R4, RZ, RZ, UR44 ;  /* 0x0000002cff047e24 */ /* 0x000fca000f8e00ff */
[----:B------:R-:W-:Y:S01]  /*1770*/  ISETP.GE.AND P2, PT, R4, 0x1, PT ;  /* 0x000000010400780c */ /* 0x000fe20003f46270 */
[----:B-1----:R-:W-:-:S12]  /*1780*/  @P1 BRA `(.L_x_20) ;  /* 0x0000000000081947 */ /* 0x002fd80003800000 */
[----:B------:R-:W1:Y:S02]  /*1790*/  SYNCS.PHASECHK.TRANS64.TRYWAIT P1, [R3+URZ], R0 ;  /* 0x00000000030075a7 */ /* 0x000e64000802017f */
[----:B-1----:R-:W-:Y:S05]  /*17a0*/  @!P1 BRA `(.L_x_21) ;  /* 0x0000006800689947 */ /* 0x002fea0003800000 */
.L_x_20:
[----:B------:R-:W-:Y:S05]  /*17b0*/  WARPSYNC.ALL ;  /* 0x0000000000007948 */ /* 0x000fea0003800000 */
[----:B------:R-:W-:Y:S01]  /*17c0*/  R2UR UR4, R6 ;  /* 0x00000000060472ca */ /* 0x000fe200000e0000 */
[----:B------:R-:W-:Y:S01]  /*17d0*/  ULEA UR5, UR42, UR45, 0xb ;  /* 0x0000002d2a057291 */ /* 0x000fe2000f8e583f */
[----:B------:R-:W-:Y:S01]  /*17e0*/  WARPGROUP.ARRIVE ;  /* 0x00000000000079c5 */ /* 0x000fe20000000000 */
[----:B------:R-:W-:Y:S01]  /*17f0*/  UMOV UR9, 0x40000040 ;  /* 0x4000004000097882 */ /* 0x000fe20000000000 */
[----:B------:R-:W-:-:S04]  /*1800*/  UMOV UR11, 0x40000040 ;  /* 0x40000040000b7882 */ /* 0x000fc80000000000 */
[----:B------:R-:W-:-:S05]  /*1810*/  UMOV UR8, UR5 ;  /* 0x0000000500087c82 */ /* 0x000fca0008000000 */
[----:B------:R-:W-:-:S04]  /*1820*/  UIADD3 UR4, UR4, 0x18100, URZ ;  /* 0x0001810004047890 */ /* 0x000fc8000fffe03f */
[----:B------:R-:W-:-:S04]  /*1830*/  USHF.R.U32.HI UR4, URZ, 0x4, UR4 ;  /* 0x000000043f047899 */ /* 0x000fc80008011604 */
[----:B------:R-:W-:-:S04]  /*1840*/  ULOP3.LUT UR4, UR4, 0x3fff, URZ, 0xc0, !UPT ;  /* 0x00003fff04047892 */ /* 0x000fc8000f8ec03f */
[----:B------:R-:W-:-:S04]  /*1850*/  ULOP3.LUT UR4, UR4, 0x10000, URZ, 0xfc, !UPT ;  /* 0x0001000004047892 */ /* 0x000fc8000f8efc3f */
[----:B------:R-:W-:-:S07]  /*1860*/  ULEA UR6, UR42, UR4, 0xb ;  /* 0x000000042a067291 */ /* 0x000fce000f8e583f */
[----:B------:R-:W-:Y:S02]  /*1870*/  UMOV UR10, UR6 ;  /* 0x00000006000a7c82 */ /* 0x000fe40008000000 */
[----:B------:R-:W-:Y:S01]  /*1880*/  HGMMA.64x128x16.F32.BF16 R24, gdesc[UR8], RZ, !UPT, gsb0 ;  /* 0x01e00000081879f0 */ /* 0x000fe2000c0018ff */
[----:B------:R-:W-:Y:S02]  /*1890*/  UIADD3 UR8, UR5, 0x2, URZ ;  /* 0x0000000205087890 */ /* 0x000fe4000fffe03f */
[----:B------:R-:W-:Y:S01]  /*18a0*/  UIADD3 UR10, UR6, 0x2, URZ ;  /* 0x00000002060a7890 */ /* 0x000fe2000fffe03f */
[----:B------:R-:W-:Y:S01]  /*18b0*/  UMOV UR9, 0x40000040 ;  /* 0x4000004000097882 */ /* 0x000fe20000000000 */
[----:B------:R-:W-:Y:S01]  /*18c0*/  UMOV UR11, 0x40000040 ;  /* 0x40000040000b7882 */ /* 0x000fe20000000000 */
[----:B------:R-:W-:Y:S02]  /*18d0*/  WARPGROUP.DEPBAR.LE gsb0, 0x0 ;  /* 0x00008000000079c5 */ /* 0x000fe40000010000 */
[----:B------:R-:W-:-:S06]  /*18e0*/  WARPGROUP.ARRIVE ;  /* 0x00000000000079c5 */ /* 0x000fcc0000000000 */
[----:B------:R-:W-:Y:S01]  /*18f0*/  HGMMA.64x128x16.F32.BF16 R24, gdesc[UR8], R24, gsb0 ;  /* 0x01e00000081879f0 */ /* 0x000fe20008001818 */
        /* <DEDUP_REMOVED lines=41> */
[----:B------:R-:W-:Y:S03]  /*1b90*/  HGMMA.64x128x16.F32.BF16 R24, gdesc[UR8], R24, gsb0 ;  /* 0x01e00000081879f0 */ /* 0x000fe60008001818 */
[----:B------:R-:W-:Y:S02]  /*1ba0*/  WARPGROUP.DEPBAR.LE gsb0, 0x0 ;  /* 0x00008000000079c5 */ /* 0x000fe40000010000 */
[----:B------:R-:W-:Y:S05]  /*1bb0*/  @!P2 BRA `(.L_x_22) ;  /* 0x000000040098a947 */ /* 0x000fea0003800000 */
[----:B------:R-:W-:Y:S01]  /*1bc0*/  UIADD3 UR5, UR42, 0x1, URZ ;  /* 0x000000012a057890 */ /* 0x000fe2000fffe03f */
[----:B01----:R-:W-:Y:S02]  /*1bd0*/  IMAD.U32 R0, RZ, RZ, UR44 ;  /* 0x0000002cff007e24 */ /* 0x003fe4000f8e00ff */
[----:B------:R-:W-:Y:S01]  /*1be0*/  IMAD.U32 R3, RZ, RZ, UR42 ;  /* 0x0000002aff037e24 */ /* 0x000fe2000f8e00ff */
[----:B------:R-:W-:-:S04]  /*1bf0*/  UISETP.NE.AND UP0, UPT, UR5, 0x3, UPT ;  /* 0x000000030500788c */ /* 0x000fc8000bf05270 */
[----:B------:R-:W-:Y:S02]  /*1c00*/  USEL UR6, URZ, 0x1, UP0 ;  /* 0x000000013f067887 */ /* 0x000fe40008000000 */
[----:B------:R-:W-:Y:S02]  /*1c10*/  USEL UR5, UR5, URZ, UP0 ;  /* 0x0000003f05057287 */ /* 0x000fe40008000000 */
[----:B------:R-:W-:-:S06]  /*1c20*/  ULOP3.LUT UR6, UR40, UR6, URZ, 0x3c, !UPT ;  /* 0x0000000628067292 */ /* 0x000fcc000f8e3c3f */
[----:B------:R-:W-:-:S07]  /*1c30*/  IMAD.U32 R7, RZ, RZ, UR6 ;  /* 0x00000006ff077e24 */ /* 0x000fce000f8e00ff */
.L_x_29:
[----:B------:R-:W-:Y:S05]  /*1c40*/  @!P0 BRA `(.L_x_23) ;  /* 0x0000000000048947 */ /* 0x000fea0003800000 */
[----:B------:R-:W-:Y:S01]  /*1c50*/  BPT.TRAP 0x1 ;  /* 0x000000040000795c */ /* 0x000fe20000300000 */
.L_x_23:
[----:B------:R-:W0:Y:S01]  /*1c60*/  S2UR UR7, SR_CgaCtaId ;  /* 0x00000000000779c3 */ /* 0x000e220000008800 */
[----:B------:R-:W-:Y:S01]  /*1c70*/  UMOV UR6, 0x400 ;  /* 0x0000040000067882 */ /* 0x000fe20000000000 */
[----:B------:R-:W-:Y:S01]  /*1c80*/  IMAD.U32 R5, RZ, RZ, UR5 ;  /* 0x00000005ff057e24 */ /* 0x000fe2000f8e00ff */
[----:B------:R-:W-:Y:S01]  /*1c90*/  SHF.L.U32 R4, R7, 0x1f, RZ ;  /* 0x0000001f07047819 */ /* 0x000fe200000006ff */
[----:B0-----:R-:W-:-:S06]  /*1ca0*/  ULEA UR6, UR7, UR6, 0x18 ;  /* 0x0000000607067291 */ /* 0x001fcc000f8ec03f */
[----:B------:R-:W-:-:S04]  /*1cb0*/  IMAD.U32 R6, RZ, RZ, UR6 ;  /* 0x00000006ff067e24 */ /* 0x000fc8000f8e00ff */
[----:B------:R-:W-:-:S04]  /*1cc0*/  IMAD R5, R5, 0x8, R6 ;  /* 0x0000000805057824 */ /* 0x000fc800078e0206 */
[----:B------:R0:W1:Y:S01]  /*1cd0*/  SYNCS.PHASECHK.TRANS64.TRYWAIT P1, [R5+URZ], R4 ;  /* 0x00000004050075a7 */ /* 0x000062000802017f */
[----:B------:R-:W-:Y:S05]  /*1ce0*/  @!P0 BRA `(.L_x_24) ;  /* 0x0000000000048947 */ /* 0x000fea0003800000 */
[----:B------:R-:W-:Y:S01]  /*1cf0*/  BPT.TRAP 0x1 ;  /* 0x000000040000795c */ /* 0x000fe20000300000 */
.L_x_24:
[----:B-1----:R-:W-:Y:S05]  /*1d00*/  @P1 BRA `(.L_x_25) ;  /* 0x0000000000081947 */ /* 0x002fea0003800000 */
[----:B------:R-:W1:Y:S02]  /*1d10*/  SYNCS.PHASECHK.TRANS64.TRYWAIT P1, [R5+URZ], R4 ;  /* 0x00000004050075a7 */ /* 0x000e64000802017f */
[----:B-1----:R-:W-:Y:S05]  /*1d20*/  @!P1 BRA `(.L_x_26) ;  /* 0x00000064001c9947 */ /* 0x002fea0003800000 */
.L_x_25:
[----:B------:R-:W-:Y:S01]  /*1d30*/  ULEA UR6, UR5, UR45, 0xb ;  /* 0x0000002d05067291 */ /* 0x000fe2000f8e583f */
[----:B------:R-:W-:Y:S01]  /*1d40*/  WARPGROUP.ARRIVE ;  /* 0x00000000000079c5 */ /* 0x000fe20000000000 */
[----:B------:R-:W-:Y:S01]  /*1d50*/  ULEA UR7, UR5, UR4, 0xb ;  /* 0x0000000405077291 */ /* 0x000fe2000f8e583f */
[----:B------:R-:W-:Y:S01]  /*1d60*/  UMOV UR9, 0x40000040 ;  /* 0x4000004000097882 */ /* 0x000fe20000000000 */
[----:B------:R-:W-:-:S03]  /*1d70*/  UMOV UR11, 0x40000040 ;  /* 0x40000040000b7882 */ /* 0x000fc60000000000 */
[----:B------:R-:W-:Y:S02]  /*1d80*/  UMOV UR8, UR6 ;  /* 0x0000000600087c82 */ /* 0x000fe40008000000 */
[----:B------:R-:W-:Y:S02]  /*1d90*/  UMOV UR10, UR7 ;  /* 0x00000007000a7c82 */ /* 0x000fe40008000000 */
[----:B------:R-:W-:Y:S01]  /*1da0*/  HGMMA.64x128x16.F32.BF16 R24, gdesc[UR8], R24, gsb0 ;  /* 0x01e00000081879f0 */ /* 0x000fe20008001818 */
[----:B------:R-:W-:Y:S02]  /*1db0*/  UIADD3 UR8, UR6, 0x2, URZ ;  /* 0x0000000206087890 */ /* 0x000fe4000fffe03f */
[----:B------:R-:W-:Y:S01]  /*1dc0*/  UIADD3 UR10, UR7, 0x2, URZ ;  /* 0x00000002070a7890 */ /* 0x000fe2000fffe03f */
[----:B------:R-:W-:Y:S01]  /*1dd0*/  UMOV UR9, 0x40000040 ;  /* 0x4000004000097882 */ /* 0x000fe20000000000 */
[----:B------:R-:W-:Y:S01]  /*1de0*/  UMOV UR11, 0x40000040 ;  /* 0x40000040000b7882 */ /* 0x000fe20000000000 */
[----:B------:R-:W-:-:S02]  /*1df0*/  WARPGROUP.DEPBAR.LE gsb0, 0x0 ;  /* 0x00008000000079c5 */ /* 0x000fc40000010000 */
        /* <DEDUP_REMOVED lines=46> */
[----:B------:R-:W-:Y:S01]  /*20e0*/  BPT.TRAP 0x1 ;  /* 0x000000040000795c */ /* 0x000fe20000300000 */
.L_x_27:
[----:B------:R-:W-:-:S13]  /*20f0*/  ISETP.NE.AND P1, PT, R22, RZ, PT ;  /* 0x000000ff1600720c */ /* 0x000fda0003f25270 */
[----:B01----:R-:W-:-:S04]  /*2100*/  @P1 IMAD R4, R3, 0x8, R6 ;  /* 0x0000000803041824 */ /* 0x003fc800078e0206 */
[----:B------:R-:W-:-:S05]  /*2110*/  @P1 VIADD R4, R4, 0x18 ;  /* 0x0000001804041836 */ /* 0x000fca0000000000 */
[----:B------:R-:W-:-:S04]  /*2120*/  @P1 PRMT R4, R19, 0x654, R4 ;  /* 0x0000065413041816 */ /* 0x000fc80000000004 */
[----:B------:R0:W-:Y:S01]  /*2130*/  @P1 SYNCS.ARRIVE.TRANS64.RED.A1T0 RZ, [R4+URZ], RZ ;  /* 0x000000ff04ff19a7 */ /* 0x0001e2000810043f */
[----:B------:R-:W-:-:S13]  /*2140*/  ISETP.GT.U32.AND P1, PT, R18, 0x1, PT ;  /* 0x000000011200780c */ /* 0x000fda0003f24070 */
[----:B0-----:R-:W-:Y:S05]  /*2150*/  @P1 BRA `(.L_x_28) ;  /* 0x0000000000041947 */ /* 0x001fea0003800000 */
[----:B------:R-:W-:Y:S01]  /*2160*/  BPT.TRAP 0x1 ;  /* 0x000000040000795c */ /* 0x000fe20000300000 */
.L_x_28:
[----:B------:R-:W-:Y:S01]  /*2170*/  UIADD3 UR5, UR5, 0x1, URZ ;  /* 0x0000000105057890 */ /* 0x000fe2000fffe03f */
[C---:B------:R-:W-:Y:S01]  /*2180*/  ISETP.GT.AND P2, PT, R0.reuse, 0x1, PT ;  /* 0x000000010000780c */ /* 0x040fe20003f44270 */
[----:B------:R-:W-:Y:S02]  /*2190*/  VIADD R3, R3, 0x1 ;  /* 0x0000000103037836 */ /* 0x000fe40000000000 */
[----:B------:R-:W-:Y:S01]  /*21a0*/  UISETP.NE.AND UP0, UPT, UR5, 0x3, UPT ;  /* 0x000000030500788c */ /* 0x000fe2000bf05270 */
[----:B------:R-:W-:Y:S02]  /*21b0*/  VIADD R0, R0, 0xffffffff ;  /* 0xffffffff00007836 */ /* 0x000fe40000000000 */
[C---:B------:R-:W-:Y:S01]  /*21c0*/  ISETP.NE.AND P1, PT, R3.reuse, 0x3, PT ;  /* 0x000000030300780c */ /* 0x040fe20003f25270 */
[----:B------:R-:W-:Y:S02]  /*21d0*/  USEL UR6, URZ, 0x1, UP0 ;  /* 0x000000013f067887 */ /* 0x000fe40008000000 */
[----:B------:R-:W-:Y:S01]  /*21e0*/  USEL UR5, UR5, URZ, UP0 ;  /* 0x0000003f05057287 */ /* 0x000fe20008000000 */
[----:B------:R-:W-:-:S03]  /*21f0*/  SEL R3, R3, RZ, P1 ;  /* 0x000000ff03037207 */ /* 0x000fc60000800000 */
[----:B------:R-:W-:Y:S01]  /*2200*/  LOP3.LUT R7, R7, UR6, RZ, 0x3c, !PT ;  /* 0x0000000607077c12 */ /* 0x000fe2000f8e3cff */
[----:B------:R-:W-:Y:S07]  /*2210*/  @P2 BRA `(.L_x_29) ;  /* 0xfffffff800882947 */ /* 0x000fee000383ffff */
.L_x_22:
[----:B01----:R-:W0:Y:S02]  /*2220*/  LDC R0, c[0x0][0x28c] ;  /* 0x0000a300ff007b82 */ /* 0x003e240000000800 */
[----:B0-----:R-:W-:-:S13]  /*2230*/  ISETP.GE.AND P1, PT, R0, 0x1, PT ;  /* 0x000000010000780c */ /* 0x001fda0003f26270 */
[----:B------:R-:W-:Y:S05]  /*2240*/  @!P1 BRA `(.L_x_30) ;  /* 0x0000000000449947 */ /* 0x000fea0003800000 */
[----:B------:R-:W-:Y:S05]  /*2250*/  @!P0 BRA `(.L_x_31) ;  /* 0x0000000000048947 */ /* 0x000fea0003800000 */
[----:B------:R-:W-:Y:S01]  /*2260*/  BPT.TRAP 0x1 ;  /* 0x000000040000795c */ /* 0x000fe20000300000 */
.L_x_31:
[----:B------:R-:W-:-:S13]  /*2270*/  ISETP.NE.AND P0, PT, R22, RZ, PT ;  /* 0x000000ff1600720c */ /* 0x000fda0003f05270 */
[----:B------:R-:W-:-:S05]  /*2280*/  VOTEU.ANY UP0, P0 ;  /* 0x00000000003f7886 */ /* 0x000fca0000000100 */
[----:B------:R-:W-:-:S06]  /*2290*/  @UP0 UIADD3 UR4, UR44, UR42, URZ ;  /* 0x0000002a2c040290 */ /* 0x000fcc000fffe03f */
[----:B------:R-:W-:Y:S02]  /*22a0*/  IMAD.U32 R4, RZ, RZ, UR4 ;  /* 0x00000004ff047e24 */ /* 0x000fe4000f8e00ff */
[----:B------:R-:W-:Y:S02]  /*22b0*/  IMAD.U32 R3, RZ, RZ, UR4 ;  /* 0x00000004ff037e24 */ /* 0x000fe4000f8e00ff */
[----:B------:R-:W-:-:S05]  /*22c0*/  @P0 IMAD.WIDE.U32 R4, R4, -0x55555555, RZ ;  /* 0xaaaaaaab04040825 */ /* 0x000fca00078e00ff */
[----:B------:R-:W-:-:S05]  /*22d0*/  @P0 SHF.R.U32.HI R0, RZ, 0x1, R5 ;  /* 0x00000001ff000819 */ /* 0x000fca0000011605 */
[----:B------:R-:W-:-:S04]  /*22e0*/  @P0 IMAD R0, R0, -0x3, R3 ;  /* 0xfffffffd00000824 */ /* 0x000fc800078e0203 */
[----:B------:R-:W-:-:S04]  /*22f0*/  @P0 IMAD R0, R0, 0x8, R6 ;  /* 0x0000000800000824 */ /* 0x000fc800078e0206 */
[----:B------:R-:W-:-:S05]  /*2300*/  @P0 VIADD R0, R0, 0x18 ;  /* 0x0000001800000836 */ /* 0x000fca0000000000 */
[----:B------:R-:W-:-:S04]  /*2310*/  @P0 PRMT R0, R19, 0x654, R0 ;  /* 0x0000065413000816 */ /* 0x000fc80000000000 */
[----:B------:R0:W-:Y:S01]  /*2320*/  @P0 SYNCS.ARRIVE.TRANS64.RED.A1T0 RZ, [R0+URZ], RZ ;  /* 0x000000ff00ff09a7 */ /* 0x0001e2000810043f */
[----:B------:R-:W-:-:S13]  /*2330*/  ISETP.GT.U32.AND P0, PT, R18, 0x1, PT ;  /* 0x000000011200780c */ /* 0x000fda0003f04070 */
[----:B0-----:R-:W-:Y:S05]  /*2340*/  @P0 BRA `(.L_x_30) ;  /* 0x0000000000040947 */ /* 0x001fea0003800000 */
[----:B------:R-:W-:Y:S01]  /*2350*/  BPT.TRAP 0x1 ;  /* 0x000000040000795c */ /* 0x000fe20000300000 */
.L_x_30:
[----:B------:R-:W-:Y:S01]  /*2360*/  IMAD.SHL.U32 R100, R100, 0x80, RZ ;  /* 0x0000008064647824 */ /* 0x000fe200078e00ff */
[----:B------:R-:W-:Y:S01]  /*2370*/  UIADD3 UR42, UR43, UR42, URZ ;  /* 0x0000002a2b2a7290 */ /* 0x000fe2000fffe03f */
[----:B------:R-:W-:Y:S01]  /*2380*/  SHF.R.S32.HI R11, RZ, 0x1f, R101 ;  /* 0x0000001fff0b7819 */ /* 0x000fe20000011465 */
[----:B------:R-:W-:Y:S01]  /*2390*/  UISETP.GE.U32.AND UP1, UPT, UR43, 0x3, UPT ;  /* 0x000000032b00788c */ /* 0x000fe2000bf26070 */
[----:B------:R-:W-:Y:S01]  /*23a0*/  IMAD.SHL.U32 R6, R103, 0x80, RZ ;  /* 0x0000008067067824 */ /* 0x000fe200078e00ff */
[----:B------:R-:W-:Y:S01]  /*23b0*/  ULDC UR7, c[0x0][0x288] ;  /* 0x0000a20000077ab9 */ /* 0x000fe20000000800 */
[C---:B------:R-:W-:Y:S01]  /*23c0*/  LOP3.LUT R8, R100.reuse, 0x6, R95, 0xf8, !PT ;  /* 0x0000000664087812 */ /* 0x040fe200078ef85f */
[----:B------:R-:W-:Y:S01]  /*23d0*/  UISETP.GT.U32.AND UP0, UPT, UR42, 0x2, UPT ;  /* 0x000000022a00788c */ /* 0x000fe2000bf04070 */
[----:B------:R-:W-:Y:S01]  /*23e0*/  ISETP.GE.AND P0, PT, R100, UR7, PT ;  /* 0x0000000764007c0c */ /* 0x000fe2000bf06270 */
[----:B------:R-:W-:Y:S01]  /*23f0*/  ULDC.64 UR4, c[0x0][0x5d0] ;  /* 0x0001740000047ab9 */ /* 0x000fe20000000a00 */
[--C-:B------:R-:W-:Y:S01]  /*2400*/  SHF.R.S32.HI R9, RZ, 0x1f, R8.reuse ;  /* 0x0000001fff097819 */ /* 0x100fe20000011408 */
[----:B------:R-:W-:Y:S01]  /*2410*/  ULDC UR10, c[0x0][0x284] ;  /* 0x0000a100000a7ab9 */ /* 0x000fe20000000800 */
[----:B------:R-:W-:Y:S01]  /*2420*/  IMAD R0, R11, UR4, RZ ;  /* 0x000000040b007c24 */ /* 0x000fe2000f8e02ff */
[----:B------:R-:W-:Y:S01]  /*2430*/  UISETP.LT.U32.AND UP0, UPT, UR43, 0x3, UP0 ;  /* 0x000000032b00788c */ /* 0x000fe20008701070 */
[----:B------:R-:W-:Y:S01]  /*2440*/  ISETP.GE.OR P0, PT, R6, UR10, P0 ;  /* 0x0000000a06007c0c */ /* 0x000fe20008706670 */
[----:B------:R-:W-:Y:S01]  /*2450*/  IMAD.WIDE.U32 R4, R101, UR4, R8 ;  /* 0x0000000465047c25 */ /* 0x000fe2000f8e0008 */
[----:B------:R-:W-:Y:S01]  /*2460*/  ULDC.64 UR8, c[0x0][0x5c8] ;  /* 0x0001720000087ab9 */ /* 0x000fe20000000a00 */
[----:B------:R-:W-:-:S02]  /*2470*/  USEL UR6, URZ, 0x1, !UP0 ;  /* 0x000000013f067887 */ /* 0x000fc4000c000000 */
[----:B------:R-:W-:Y:S01]  /*2480*/  IMAD R3, R101, UR5, R0 ;  /* 0x0000000565037c24 */ /* 0x000fe2000f8e0200 */
[----:B------:R-:W-:Y:S01]  /*2490*/  @UP1 UIMAD.WIDE.U32 UR4, UR42, -0x55555555, URZ ;  /* 0xaaaaaaab2a0418a5 */ /* 0x000fe2000f8e003f */
[----:B------:R-:W-:Y:S01]  /*24a0*/  IMAD.WIDE R104, R103, 0x80, R88 ;  /* 0x0000008067687825 */ /* 0x000fe200078e0258 */
[----:B------:R-:W-:Y:S02]  /*24b0*/  ULOP3.LUT UR40, UR40, UR6, URZ, 0x3c, !UPT ;  /* 0x0000000628287292 */ /* 0x000fe4000f8e3c3f */
[----:B------:R-:W-:Y:S01]  /*24c0*/  @UP1 USHF.R.U32.HI UR4, URZ, 0x1, UR5 ;  /* 0x000000013f041899 */ /* 0x000fe20008011605 */
[----:B------:R-:W-:Y:S02]  /*24d0*/  IMAD.IADD R5, R5, 0x1, R3 ;  /* 0x0000000105057824 */ /* 0x000fe400078e0203 */
[----:B------:R-:W-:Y:S01]  /*24e0*/  IMAD R3, R105, UR8, RZ ;  /* 0x0000000869037c24 */ /* 0x000fe2000f8e02ff */
[----:B------:R-:W-:Y:S01]  /*24f0*/  @UP1 ULOP3.LUT UR40, UR40, 0x1, UR4, 0x78, !UPT ;  /* 0x0000000128281892 */ /* 0x000fe2000f8e7804 */
[----:B------:R-:W-:-:S04]  /*2500*/  IMAD.WIDE.U32 R106, R104, UR8, R4 ;  /* 0x00000008686a7c25 */ /* 0x000fc8000f8e0004 */
[----:B------:R-:W-:Y:S02]  /*2510*/  IMAD R7, R104, UR9, R3 ;  /* 0x0000000968077c24 */ /* 0x000fe4000f8e0203 */
[----:B------:R-:W-:Y:S01]  /*2520*/  IMAD.MOV.U32 R0, RZ, RZ, -0x1 ;  /* 0xffffffffff007424 */ /* 0x000fe200078e00ff */
[----:B------:R-:W-:Y:S06]  /*2530*/  @P0 BRA `(.L_x_32) ;  /* 0x00000040001c0947 */ /* 0x000fec0003800000 */
[----:B-----5:R-:W-:Y:S01]  /*2540*/  FSETP.NEU.AND P0, PT, R90, RZ, PT ;  /* 0x000000ff5a00720b */ /* 0x020fe20003f0d000 */
[----:B------:R-:W-:Y:S01]  /*2550*/  IMAD.IADD R4, R94, 0x1, -R100 ;  /* 0x000000015e047824 */ /* 0x000fe200078e0a64 */
[----:B------:R-:W-:Y:S01]  /*2560*/  BSSY B0, `(.L_x_32) ;  /* 0x0000404000007945 */ /* 0x000fe20003800000 */
[----:B------:R-:W-:Y:S02]  /*2570*/  IMAD.IADD R3, R99, 0x1, -R6 ;  /* 0x0000000163037824 */ /* 0x000fe400078e0a06 */
[----:B------:R-:W-:Y:S01]  /*2580*/  IMAD.IADD R103, R107, 0x1, R7 ;  /* 0x000000016b677824 */ /* 0x000fe200078e0207 */
[----:B------:R-:W-:-:S04]  /*2590*/  ISETP.GT.AND P2, PT, R4, RZ, PT ;  /* 0x000000ff0400720c */ /* 0x000fc80003f44270 */
[----:B------:R-:W-:-:S03]  /*25a0*/  ISETP.GT.AND P1, PT, R3, RZ, P2 ;  /* 0x000000ff0300720c */ /* 0x000fc60001724270 */
[----:B------:R-:W-:Y:S10]  /*25b0*/  @!P0 BRA `(.L_x_33) ;  /* 0x0000002c00288947 */ /* 0x000ff40003800000 */
[----:B------:R-:W0:Y:S01]  /*25c0*/  LDC.64 R110, c[0x0][0x5b8] ;  /* 0x00016e00ff6e7b82 */ /* 0x000e220000000a00 */
[----:B------:R-:W-:-:S07]  /*25d0*/  ULDC.64 UR4, c[0x0][0x5c0] ;  /* 0x0001700000047ab9 */ /* 0x000fce0000000a00 */
[----:B------:R-:W1:Y:S08]  /*25e0*/  LDC.64 R112, c[0x0][0x5b0] ;  /* 0x00016c00ff707b82 */ /* 0x000e700000000a00 */
[----:B------:R-:W2:Y:S01]  /*25f0*/  LDC.64 R114, c[0x0][0x5a8] ;  /* 0x00016a00ff727b82 */ /* 0x000ea20000000a00 */
[-C--:B0-----:R-:W-:Y:S02]  /*2600*/  IMAD R6, R11, R110.reuse, RZ ;  /* 0x0000006e0b067224 */ /* 0x081fe400078e02ff */
[----:B------:R-:W-:-:S04]  /*2610*/  IMAD.WIDE.U32 R108, R101, R110, R8 ;  /* 0x0000006e656c7225 */ /* 0x000fc800078e0008 */
[----:B------:R-:W-:Y:S02]  /*2620*/  IMAD R107, R101, R111, R6 ;  /* 0x0000006f656b7224 */ /* 0x000fe400078e0206 */
[-C--:B-1----:R-:W-:Y:S02]  /*2630*/  IMAD R5, R105, R112.reuse, RZ ;  /* 0x0000007069057224 */ /* 0x082fe400078e02ff */
[----:B------:R-:W-:Y:S02]  /*2640*/  IMAD.IADD R13, R109, 0x1, R107 ;  /* 0x000000016d0d7824 */ /* 0x000fe400078e026b */
[----:B------:R-:W-:Y:S02]  /*2650*/  IMAD.MOV.U32 R12, RZ, RZ, R108 ;  /* 0x000000ffff0c7224 */ /* 0x000fe400078e006c */
[C---:B------:R-:W-:Y:S02]  /*2660*/  IMAD R111, R104.reuse, R113, R5 ;  /* 0x00000071686f7224 */ /* 0x040fe400078e0205 */
[----:B------:R-:W-:-:S04]  /*2670*/  IMAD.WIDE.U32 R6, R104, R112, R12 ;  /* 0x0000007068067225 */ /* 0x000fc800078e000c */
[----:B------:R-:W-:Y:S01]  /*2680*/  IMAD.IADD R5, R7, 0x1, R111 ;  /* 0x0000000107057824 */ /* 0x000fe200078e026f */
[----:B--2---:R-:W-:-:S04]  /*2690*/  LEA R14, P0, R6, R114, 0x1 ;  /* 0x00000072060e7211 */ /* 0x004fc800078008ff */
[----:B------:R-:W-:-:S05]  /*26a0*/  LEA.HI.X R15, R6, R115, R5, 0x1, P0 ;  /* 0x00000073060f7211 */ /* 0x000fca00000f0c05 */
[----:B------:R0:W2:Y:S01]  /*26b0*/  @P1 LDG.E.LTC128B.U16 R5, desc[UR36][R14.64] ;  /* 0x000000240e051981 */ /* 0x0000a2000c1e1520 */
[----:B------:R-:W-:Y:S01]  /*26c0*/  LEA R10, P0, R106, UR4, 0x1 ;  /* 0x000000046a0a7c11 */ /* 0x000fe2000f8008ff */
[----:B------:R-:W-:Y:S01]  /*26d0*/  IMAD.WIDE.U32 R6, R104, R112, R8 ;  /* 0x0000007068067225 */ /* 0x000fe200078e0008 */
[----:B------:R-:W-:Y:S03]  /*26e0*/  BSSY B1, `(.L_x_34) ;  /* 0x0000012000017945 */ /* 0x000fe60003800000 */
[----:B------:R-:W-:Y:S02]  /*26f0*/  IMAD.IADD R7, R111, 0x1, R7 ;  /* 0x000000016f077824 */ /* 0x000fe400078e0207 */
[----:B------:R-:W-:Y:S01]  /*2700*/  IMAD.WIDE.U32 R20, R101, R110, R6 ;  /* 0x0000006e65147225 */ /* 0x000fe200078e0006 */
[----:B0-----:R-:W-:-:S03]  /*2710*/  SHF.L.U64.HI R15, R112, 0x3, R113 ;  /* 0x00000003700f7819 */ /* 0x001fc60000010271 */
[----:B------:R-:W-:Y:S01]  /*2720*/  IMAD.IADD R7, R107, 0x1, R21 ;  /* 0x000000016b077824 */ /* 0x000fe200078e0215 */
[----:B------:R-:W-:Y:S01]  /*2730*/  LEA R6, P4, R20, R114, 0x1 ;  /* 0x0000007214067211 */ /* 0x000fe200078808ff */
[----:B------:R-:W-:-:S03]  /*2740*/  IMAD.SHL.U32 R14, R112, 0x8, RZ ;  /* 0x00000008700e7824 */ /* 0x000fc600078e00ff */
[----:B------:R-:W-:Y:S01]  /*2750*/  LEA.HI.X R7, R20, R115, R7, 0x1, P4 ;  /* 0x0000007314077211 */ /* 0x000fe200020f0c07 */
[----:B--2---:R-:W-:-:S04]  /*2760*/  IMAD.U32 R11, R5, 0x10000, RZ ;  /* 0x00010000050b7824 */ /* 0x004fc800078e00ff */
[----:B------:R-:W-:-:S04]  /*2770*/  FMUL R11, R11, R90 ;  /* 0x0000005a0b0b7220 */ /* 0x000fc80000400000 */
[----:B------:R-:W-:Y:S01]  /*2780*/  FFMA R24, R24, R23, R11 ;  /* 0x0000001718187223 */ /* 0x000fe2000000000b */
[----:B------:R-:W-:Y:S02]  /*2790*/  LEA.HI.X R11, R106, UR5, R103, 0x1, P0 ;  /* 0x000000056a0b7c11 */ /* 0x000fe400080f0c67 */
[----:B------:R-:W-:Y:S02]  /*27a0*/  ISETP.GT.AND P0, PT, R4, 0x1, PT ;  /* 0x000000010400780c */ /* 0x000fe40003f04270 */
[----:B------:R-:W-:Y:S02]  /*27b0*/  F2FP.BF16.F32.PACK_AB R24, RZ, R24 ;  /* 0x00000018ff18723e */ /* 0x000fe400000010ff */
[----:B------:R-:W-:-:S03]  /*27c0*/  ISETP.GT.AND P3, PT, R3, RZ, P0 ;  /* 0x000000ff0300720c */ /* 0x000fc60000764270 */
[----:B------:R0:W-:Y:S10]  /*27d0*/  @P1 STG.E.U16 desc[UR36][R10.64], R24 ;  /* 0x000000180a001986 */ /* 0x0001f4000c101524 */
[----:B------:R-:W-:Y:S05]  /*27e0*/  @!P3 BRA `(.L_x_35) ;  /* 0x000000000004b947 */ /* 0x000fea0003800000 */
[----:B------:R1:W5:Y:S02]  /*27f0*/  LDG.E.LTC128B.U16 R5, desc[UR36][R6.64+0x2] ;  /* 0x0000022406057981 */ /* 0x000364000c1e1520 */
.L_x_35:
[----:B------:R-:W-:Y:S05]  /*2800*/  BSYNC B1 ;  /* 0x0000000000017941 */ /* 0x000fea0003800000 */
.L_x_34:
[----:B-----5:R-:W-:Y:S01]  /*2810*/  IMAD.U32 R103, R5, 0x10000, RZ ;  /* 0x0001000005677824 */ /* 0x020fe200078e00ff */
[----:B------:R-:W-:Y:S01]  /*2820*/  ISETP.GT.AND P2, PT, R3, 0x8, P2 ;  /* 0x000000080300780c */ /* 0x000fe20001744270 */
[----:B------:R-:W-:Y:S01]  /*2830*/  IMAD.WIDE.U32 R20, R104, R112, R14 ;  /* 0x0000007068147225 */ /* 0x000fe200078e000e */
[----:B0-----:R-:W-:-:S03]  /*2840*/  PRMT R24, R5, 0x7610, R24 ;  /* 0x0000761005187816 */ /* 0x001fc60000000018 */
[----:B------:R-:W-:Y:S01]  /*2850*/  FMUL R12, R103, R90 ;  /* 0x0000005a670c7220 */ /* 0x000fe20000400000 */
[----:B------:R-:W-:Y:S01]  /*2860*/  IMAD.IADD R111, R111, 0x1, R21 ;  /* 0x000000016f6f7824 */ /* 0x000fe200078e0215 */
[----:B------:R-:W-:Y:S02]  /*2870*/  IADD3 R108, P1, R108, R20, RZ ;  /* 0x000000146c6c7210 */ /* 0x000fe40007f3e0ff */
[----:B------:R-:W-:-:S03]  /*2880*/  FFMA R12, R25, R23, R12 ;  /* 0x00000017190c7223 */ /* 0x000fc6000000000c */
[----:B------:R-:W-:Y:S02]  /*2890*/  IMAD.X R13, R111, 0x1, R13, P1 ;  /* 0x000000016f0d7824 */ /* 0x000fe400008e060d */
[----:B------:R-:W-:Y:S02]  /*28a0*/  F2FP.BF16.F32.PACK_AB R12, RZ, R12 ;  /* 0x0000000cff0c723e */ /* 0x000fe400000010ff */
[----:B------:R-:W-:Y:S02]  /*28b0*/  LEA R14, P1, R108, R114, 0x1 ;  /* 0x000000726c0e7211 */ /* 0x000fe400078208ff */
[----:B------:R-:W-:Y:S02]  /*28c0*/  PRMT R21, R12, 0x7610, R21 ;  /* 0x000076100c157816 */ /* 0x000fe40000000015 */
[----:B------:R-:W-:-:S03]  /*28d0*/  LEA.HI.X R15, R108, R115, R13, 0x1, P1 ;  /* 0x000000736c0f7211 */ /* 0x000fc600008f0c0d */
[----:B------:R0:W-:Y:S04]  /*28e0*/  @P3 STG.E.U16 desc[UR36][R10.64+0x2], R21 ;  /* 0x000002150a003986 */ /* 0x0001e8000c101524 */
[----:B------:R-:W2:Y:S01]  /*28f0*/  @P2 LDG.E.LTC128B.U16 R24, desc[UR36][R14.64] ;  /* 0x000000240e182981 */ /* 0x000ea2000c1e1520 */
[----:B------:R-:W-:Y:S01]  /*2900*/  IADD3 R20, P1, R8, R20, RZ ;  /* 0x0000001408147210 */ /* 0x000fe20007f3e0ff */
[----:B------:R-:W-:Y:S01]  /*2910*/  BSSY B1, `(.L_x_36) ;  /* 0x0000011000017945 */ /* 0x000fe20003800000 */
[----:B------:R-:W-:Y:S02]  /*2920*/  SHF.L.U64.HI R13, R91, 0x1, R92 ;  /* 0x000000015b0d7819 */ /* 0x000fe4000001025c */
[----:B------:R-:W-:Y:S01]  /*2930*/  ISETP.GT.AND P0, PT, R3, 0x8, P0 ;  /* 0x000000080300780c */ /* 0x000fe20000704270 */
[----:B0-----:R-:W-:Y:S01]  /*2940*/  IMAD.X R21, R9, 0x1, R111, P1 ;  /* 0x0000000109157824 */ /* 0x001fe200008e066f */
[----:B------:R-:W-:Y:S01]  /*2950*/  LEA R12, P1, R91, R10, 0x1 ;  /* 0x0000000a5b0c7211 */ /* 0x000fe200078208ff */
[----:B------:R-:W-:-:S04]  /*2960*/  IMAD.WIDE.U32 R20, R101, R110, R20 ;  /* 0x0000006e65147225 */ /* 0x000fc800078e0014 */
[----:B------:R-:W-:Y:S01]  /*2970*/  IMAD.X R13, R13, 0x1, R11, P1 ;  /* 0x000000010d0d7824 */ /* 0x000fe200008e060b */
[----:B------:R-:W-:Y:S01]  /*2980*/  LEA R8, P3, R20, R114, 0x1 ;  /* 0x0000007214087211 */ /* 0x000fe200078608ff */
[----:B------:R-:W-:-:S05]  /*2990*/  IMAD.IADD R9, R107, 0x1, R21 ;  /* 0x000000016b097824 */ /* 0x000fca00078e0215 */
[----:B------:R-:W-:Y:S01]  /*29a0*/  LEA.HI.X R9, R20, R115, R9, 0x1, P3 ;  /* 0x0000007314097211 */ /* 0x000fe200018f0c09 */
[----:B--2---:R-:W-:-:S04]  /*29b0*/  IMAD.U32 R5, R24, 0x10000, RZ ;  /* 0x0001000018057824 */ /* 0x004fc800078e00ff */
[----:B------:R-:W-:-:S04]  /*29c0*/  FMUL R5, R5, R90 ;  /* 0x0000005a05057220 */ /* 0x000fc80000400000 */
[----:B------:R-:W-:-:S05]  /*29d0*/  FFMA R5, R26, R23, R5 ;  /* 0x000000171a057223 */ /* 0x000fca0000000005 */
[----:B------:R-:W-:-:S05]  /*29e0*/  F2FP.BF16.F32.PACK_AB R5, RZ, R5 ;  /* 0x00000005ff05723e */ /* 0x000fca00000010ff */
[----:B------:R0:W-:Y:S01]  /*29f0*/  @P2 STG.E.U16 desc[UR36][R12.64], R5 ;  /* 0x000000050c002986 */ /* 0x0001e2000c101524 */
[----:B------:R-:W-:Y:S05]  /*2a00*/  @!P0 BRA `(.L_x_37) ;  /* 0x0000000000048947 */ /* 0x000fea0003800000 */
[----:B------:R2:W5:Y:S02]  /*2a10*/  LDG.E.LTC128B.U16 R24, desc[UR36][R8.64+0x2] ;  /* 0x0000022408187981 */ /* 0x000564000c1e1520 */
.L_x_37:
[----:B------:R-:W-:Y:S05]  /*2a20*/  BSYNC B1 ;  /* 0x0000000000017941 */ /* 0x000fea0003800000 */
.L_x_36:
[----:B0----5:R-:W-:Y:S01]  /*2a30*/  IMAD.U32 R5, R24, 0x10000, RZ ;  /* 0x0001000018057824 */ /* 0x021fe200078e00ff */
[----:B------:R-:W-:Y:S01]  /*2a40*/  ISETP.GT.AND P1, PT, R4, 0x8, PT ;  /* 0x000000080400780c */ /* 0x000fe20003f24270 */
[----:B------:R-:W-:Y:S02]  /*2a50*/  BSSY B1, `(.L_x_38) ;  /* 0x0000008000017945 */ /* 0x000fe40003800000 */
[----:B------:R-:W-:Y:S01]  /*2a60*/  FMUL R14, R5, R90 ;  /* 0x0000005a050e7220 */ /* 0x000fe20000400000 */
[----:B------:R-:W-:-:S03]  /*2a70*/  ISETP.GT.AND P2, PT, R3, RZ, P1 ;  /* 0x000000ff0300720c */ /* 0x000fc60000f44270 */
[----:B------:R-:W-:-:S05]  /*2a80*/  FFMA R14, R27, R23, R14 ;  /* 0x000000171b0e7223 */ /* 0x000fca000000000e */
[----:B------:R-:W-:-:S05]  /*2a90*/  F2FP.BF16.F32.PACK_AB R14, RZ, R14 ;  /* 0x0000000eff0e723e */ /* 0x000fca00000010ff */
[----:B------:R0:W-:Y:S01]  /*2aa0*/  @P0 STG.E.U16 desc[UR36][R12.64+0x2], R14 ;  /* 0x0000020e0c000986 */ /* 0x0001e2000c101524 */
[----:B------:R-:W-:Y:S05]  /*2ab0*/  @!P2 BRA `(.L_x_39) ;  /* 0x000000000004a947 */ /* 0x000fea0003800000 */
[----:B------:R3:W5:Y:S02]  /*2ac0*/  LDG.E.LTC128B.U16 R24, desc[UR36][R6.64+0x10] ;  /* 0x0000102406187981 */ /* 0x000764000c1e1520 */
.L_x_39:
[----:B------:R-:W-:Y:S05]  /*2ad0*/  BSYNC B1 ;  /* 0x0000000000017941 */ /* 0x000fea0003800000 */
.L_x_38:
[----:B-----5:R-:W-:Y:S01]  /*2ae0*/  IMAD.U32 R5, R24, 0x10000, RZ ;  /* 0x0001000018057824 */ /* 0x020fe200078e00ff */
        /* <DEDUP_REMOVED lines=9> */
.L_x_41:
[----:B------:R-:W-:Y:S05]  /*2b80*/  BSYNC B1 ;  /* 0x0000000000017941 */ /* 0x000fea0003800000 */
.L_x_40:
[----:B----45:R-:W-:Y:S01]  /*2b90*/  IMAD.U32 R5, R24, 0x10000, RZ ;  /* 0x0001000018057824 */ /* 0x030fe200078e00ff */
[----:B------:R-:W-:Y:S01]  /*2ba0*/  ISETP.GT.AND P1, PT, R3, 0x8, P1 ;  /* 0x000000080300780c */ /* 0x000fe20000f24270 */
[----:B------:R-:W-:Y:S02]  /*2bb0*/  BSSY B1, `(.L_x_42) ;  /* 0x0000007000017945 */ /* 0x000fe40003800000 */
[----:B0-----:R-:W-:-:S04]  /*2bc0*/  FMUL R14, R5, R90 ;  /* 0x0000005a050e7220 */ /* 0x001fc80000400000 */
[----:B------:R-:W-:-:S05]  /*2bd0*/  FFMA R14, R29, R23, R14 ;  /* 0x000000171d0e7223 */ /* 0x000fca000000000e */
[----:B------:R-:W-:-:S05]  /*2be0*/  F2FP.BF16.F32.PACK_AB R14, RZ, R14 ;  /* 0x0000000eff0e723e */ /* 0x000fca00000010ff */
[----:B------:R0:W-:Y:S01]  /*2bf0*/  @P3 STG.E.U16 desc[UR36][R10.64+0x12], R14 ;  /* 0x0000120e0a003986 */ /* 0x0001e2000c101524 */
[----:B------:R-:W-:Y:S05]  /*2c00*/  @!P1 BRA `(.L_x_43) ;  /* 0x0000000000049947 */ /* 0x000fea0003800000 */
[----:B------:R4:W5:Y:S02]  /*2c10*/  LDG.E.LTC128B.U16 R24, desc[UR36][R8.64+0x10] ;  /* 0x0000102408187981 */ /* 0x000964000c1e1520 */
.L_x_43:
[----:B------:R-:W-:Y:S05]  /*2c20*/  BSYNC B1 ;  /* 0x0000000000017941 */ /* 0x000fea0003800000 */
.L_x_42:
[----:B-----5:R-:W-:Y:S01]  /*2c30*/  IMAD.U32 R5, R24, 0x10000, RZ ;  /* 0x0001000018057824 */ /* 0x020fe200078e00ff */
[----:B------:R-:W-:Y:S01]  /*2c40*/  ISETP.GT.AND P0, PT, R3, 0x8, P0 ;  /* 0x000000080300780c */ /* 0x000fe20000704270 */
[----:B------:R-:W-:Y:S02]  /*2c50*/  BSSY B1, `(.L_x_44) ;  /* 0x0000007000017945 */ /* 0x000fe40003800000 */
[----:B------:R-:W-:-:S04]  /*2c60*/  FMUL R5, R5, R90 ;  /* 0x0000005a05057220 */ /* 0x000fc80000400000 */
[----:B------:R-:W-:-:S05]  /*2c70*/  FFMA R5, R30, R23, R5 ;  /* 0x000000171e057223 */ /* 0x000fca0000000005 */
[----:B------:R-:W-:-:S05]  /*2c80*/  F2FP.BF16.F32.PACK_AB R5, RZ, R5 ;  /* 0x00000005ff05723e */ /* 0x000fca00000010ff */
[----:B------:R0:W-:Y:S01]  /*2c90*/  @P1 STG.E.U16 desc[UR36][R12.64+0x10], R5 ;  /* 0x000010050c001986 */ /* 0x0001e2000c101524 */
[----:B------:R-:W-:Y:S05]  /*2ca0*/  @!P0 BRA `(.L_x_45) ;  /* 0x0000000000048947 */ /* 0x000fea0003800000 */
[----:B------:R0:W5:Y:S02]  /*2cb0*/  LDG.E.LTC128B.U16 R24, desc[UR36][R8.64+0x12] ;  /* 0x0000122408187981 */ /* 0x000164000c1e1520 */
.L_x_45:
[----:B------:R-:W-:Y:S05]  /*2cc0*/  BSYNC B1 ;  /* 0x0000000000017941 */ /* 0x000fea0003800000 */
.L_x_44:
        /* <DEDUP_REMOVED lines=10> */
.L_x_47:
[----:B------:R-:W-:Y:S05]  /*2d70*/  BSYNC B1 ;  /* 0x0000000000017941 */ /* 0x000fea0003800000 */
.L_x_46:
        /* <DEDUP_REMOVED lines=10> */
.L_x_49:
[----:B------:R-:W-:Y:S05]  /*2e20*/  BSYNC B1 ;  /* 0x0000000000017941 */ /* 0x000fea0003800000 */
.L_x_48:
[----:B0----5:R-:W-:Y:S01]  /*2e30*/  IMAD.U32 R5, R24, 0x10000, RZ ;  /* 0x0001000018057824 */ /* 0x021fe200078e00ff */
        /* <DEDUP_REMOVED lines=8> */
.L_x_51:
[----:B------:R-:W-:Y:S05]  /*2ec0*/  BSYNC B1 ;  /* 0x0000000000017941 */ /* 0x000fea0003800000 */
.L_x_50:
        /* <DEDUP_REMOVED lines=9> */
.L_x_53:
[----:B------:R-:W-:Y:S05]  /*2f60*/  BSYNC B1 ;  /* 0x0000000000017941 */ /* 0x000fea0003800000 */
.L_x_52:
        /* <DEDUP_REMOVED lines=10> */
.L_x_55:
[----:B------:R-:W-:Y:S05]  /*3010*/  BSYNC B1 ;  /* 0x0000000000017941 */ /* 0x000fea0003800000 */
.L_x_54:
        /* <DEDUP_REMOVED lines=10> */
.L_x_57:
[----:B------:R-:W-:Y:S05]  /*30c0*/  BSYNC B1 ;  /* 0x0000000000017941 */ /* 0x000fea0003800000 */
.L_x_56:
        /* <DEDUP_REMOVED lines=9> */
.L_x_59:
[----:B------:R-:W-:Y:S05]  /*3160*/  BSYNC B1 ;  /* 0x0000000000017941 */ /* 0x000fea0003800000 */
.L_x_58:
        /* <DEDUP_REMOVED lines=9> */
.L_x_61:
[----:B------:R-:W-:Y:S05]  /*3200*/  BSYNC B1 ;  /* 0x0000000000017941 */ /* 0x000fea0003800000 */
.L_x_60:
        /* <DEDUP_REMOVED lines=10> */
.L_x_63:
[----:B------:R-:W-:Y:S05]  /*32b0*/  BSYNC B1 ;  /* 0x0000000000017941 */ /* 0x000fea0003800000 */
.L_x_62:
        /* <DEDUP_REMOVED lines=10> */
.L_x_65:
[----:B------:R-:W-:Y:S05]  /*3360*/  BSYNC B1 ;  /* 0x0000000000017941 */ /* 0x000fea0003800000 */
.L_x_64:
        /* <DEDUP_REMOVED lines=9> */
.L_x_67:
[----:B------:R-:W-:Y:S05]  /*3400*/  BSYNC B1 ;  /* 0x0000000000017941 */ /* 0x000fea0003800000 */
.L_x_66:
        /* <DEDUP_REMOVED lines=9> */
.L_x_69:
[----:B------:R-:W-:Y:S05]  /*34a0*/  BSYNC B1 ;  /* 0x0000000000017941 */ /* 0x000fea0003800000 */
.L_x_68:
        /* <DEDUP_REMOVED lines=10> */
.L_x_71:
[----:B------:R-:W-:Y:S05]  /*3550*/  BSYNC B1 ;  /* 0x0000000000017941 */ /* 0x000fea0003800000 */
.L_x_70:
        /* <DEDUP_REMOVED lines=10> */
.L_x_73:
[----:B------:R-:W-:Y:S05]  /*3600*/  BSYNC B1 ;  /* 0x0000000000017941 */ /* 0x000fea0003800000 */
.L_x_72:
        /* <DEDUP_REMOVED lines=9> */
.L_x_75:
[----:B------:R-:W-:Y:S05]  /*36a0*/  BSYNC B1 ;  /* 0x0000000000017941 */ /* 0x000fea0003800000 */
.L_x_74:
        /* <DEDUP_REMOVED lines=9> */
.L_x_77:
[----:B------:R-:W-:Y:S05]  /*3740*/  BSYNC B1 ;  /* 0x0000000000017941 */ /* 0x000fea0003800000 */
.L_x_76:
        /* <DEDUP_REMOVED lines=10> */
.L_x_79:
[----:B------:R-:W-:Y:S05]  /*37f0*/  BSYNC B1 ;  /* 0x0000000000017941 */ /* 0x000fea0003800000 */
.L_x_78:
        /* <DEDUP_REMOVED lines=10> */
.L_x_81:
[----:B------:R-:W-:Y:S05]  /*38a0*/  BSYNC B1 ;  /* 0x0000000000017941 */ /* 0x000fea0003800000 */
.L_x_80:
        /* <DEDUP_REMOVED lines=9> */
.L_x_83:
[----:B------:R-:W-:Y:S05]  /*3940*/  BSYNC B1 ;  /* 0x0000000000017941 */ /* 0x000fea0003800000 */
.L_x_82:
        /* <DEDUP_REMOVED lines=9> */
.L_x_85:
[----:B------:R-:W-:Y:S05]  /*39e0*/  BSYNC B1 ;  /* 0x0000000000017941 */ /* 0x000fea0003800000 */
.L_x_84:
        /* <DEDUP_REMOVED lines=10> */
.L_x_87:
[----:B------:R-:W-:Y:S05]  /*3a90*/  BSYNC B1 ;  /* 0x0000000000017941 */ /* 0x000fea0003800000 */
.L_x_86:
        /* <DEDUP_REMOVED lines=10> */
.L_x_89:
[----:B------:R-:W-:Y:S05]  /*3b40*/  BSYNC B1 ;  /* 0x0000000000017941 */ /* 0x000fea0003800000 */
.L_x_88:
        /* <DEDUP_REMOVED lines=9> */
.L_x_91:
[----:B------:R-:W-:Y:S05]  /*3be0*/  BSYNC B1 ;  /* 0x0000000000017941 */ /* 0x000fea0003800000 */
.L_x_90:
        /* <DEDUP_REMOVED lines=9> */
.L_x_93:
[----:B------:R-:W-:Y:S05]  /*3c80*/  BSYNC B1 ;  /* 0x0000000000017941 */ /* 0x000fea0003800000 */
.L_x_92:
        /* <DEDUP_REMOVED lines=10> */
.L_x_95:
[----:B------:R-:W-:Y:S05]  /*3d30*/  BSYNC B1 ;  /* 0x0000000000017941 */ /* 0x000fea0003800000 */
.L_x_94:
        /* <DEDUP_REMOVED lines=10> */
.L_x_97:
[----:B------:R-:W-:Y:S05]  /*3de0*/  BSYNC B1 ;  /* 0x0000000000017941 */ /* 0x000fea0003800000 */
.L_x_96:
        /* <DEDUP_REMOVED lines=9> */
.L_x_99:
[----:B------:R-:W-:Y:S05]  /*3e80*/  BSYNC B1 ;  /* 0x0000000000017941 */ /* 0x000fea0003800000 */
.L_x_98:
        /* <DEDUP_REMOVED lines=9> */
.L_x_101:
[----:B------:R-:W-:Y:S05]  /*3f20*/  BSYNC B1 ;  /* 0x0000000000017941 */ /* 0x000fea0003800000 */
.L_x_100:
        /* <DEDUP_REMOVED lines=10> */
.L_x_103:
[----:B------:R-:W-:Y:S05]  /*3fd0*/  BSYNC B1 ;  /* 0x0000000000017941 */ /* 0x000fea0003800000 */
.L_x_102:
        /* <DEDUP_REMOVED lines=10> */
.L_x_105:
[----:B------:R-:W-:Y:S05]  /*4080*/  BSYNC B1 ;  /* 0x0000000000017941 */ /* 0x000fea0003800000 */
.L_x_104:
        /* <DEDUP_REMOVED lines=9> */
.L_x_107:
[----:B------:R-:W-:Y:S05]  /*4120*/  BSYNC B1 ;  /* 0x0000000000017941 */ /* 0x000fea0003800000 */
.L_x_106:
        /* <DEDUP_REMOVED lines=9> */
.L_x_109:
[----:B------:R-:W-:Y:S05]  /*41c0*/  BSYNC B1 ;  /* 0x0000000000017941 */ /* 0x000fea0003800000 */
.L_x_108:
        /* <DEDUP_REMOVED lines=10> */
.L_x_111:
[----:B------:R-:W-:Y:S05]  /*4270*/  BSYNC B1 ;  /* 0x0000000000017941 */ /* 0x000fea0003800000 */
.L_x_110:
        /* <DEDUP_REMOVED lines=10> */
.L_x_113:
[----:B------:R-:W-:Y:S05]  /*4320*/  BSYNC B1 ;  /* 0x0000000000017941 */ /* 0x000fea0003800000 */
.L_x_112:
        /* <DEDUP_REMOVED lines=9> */
.L_x_115:
[----:B------:R-:W-:Y:S05]  /*43c0*/  BSYNC B1 ;  /* 0x0000000000017941 */ /* 0x000fea0003800000 */
.L_x_114:
        /* <DEDUP_REMOVED lines=9> */
.L_x_117:
[----:B------:R-:W-:Y:S05]  /*4460*/  BSYNC B1 ;  /* 0x0000000000017941 */ /* 0x000fea0003800000 */
.L_x_116:
        /* <DEDUP_REMOVED lines=10> */
.L_x_119:
[----:B------:R-:W-:Y:S05]  /*4510*/  BSYNC B1 ;  /* 0x0000000000017941 */ /* 0x000fea0003800000 */
.L_x_118:
        /* <DEDUP_REMOVED lines=10> */
.L_x_121:
[----:B------:R-:W-:Y:S05]  /*45c0*/  BSYNC B1 ;  /* 0x0000000000017941 */ /* 0x000fea0003800000 */
.L_x_120:
        /* <DEDUP_REMOVED lines=9> */
.L_x_123:
[----:B------:R-:W-:Y:S05]  /*4660*/  BSYNC B1 ;  /* 0x0000000000017941 */ /* 0x000fea0003800000 */
.L_x_122:
        /* <DEDUP_REMOVED lines=9> */
.L_x_125:
[----:B------:R-:W-:Y:S05]  /*4700*/  BSYNC B1 ;  /* 0x0000000000017941 */ /* 0x000fea0003800000 */
.L_x_124:
        /* <DEDUP_REMOVED lines=10> */
.L_x_127:
[----:B------:R-:W-:Y:S05]  /*47b0*/  BSYNC B1 ;  /* 0x0000000000017941 */ /* 0x000fea0003800000 */
.L_x_126:
        /* <DEDUP_REMOVED lines=10> */
.L_x_129:
[----:B------:R-:W-:Y:S05]  /*4860*/  BSYNC B1 ;  /* 0x0000000000017941 */ /* 0x000fea0003800000 */
.L_x_128:
        /* <DEDUP_REMOVED lines=9> */
.L_x_131:
[----:B------:R-:W-:Y:S05]  /*4900*/  BSYNC B1 ;  /* 0x0000000000017941 */ /* 0x000fea0003800000 */
.L_x_130:
        /* <DEDUP_REMOVED lines=9> */
.L_x_133:
[----:B------:R-:W-:Y:S05]  /*49a0*/  BSYNC B1 ;  /* 0x0000000000017941 */ /* 0x000fea0003800000 */
.L_x_132:
        /* <DEDUP_REMOVED lines=10> */
.L_x_135:
[----:B------:R-:W-:Y:S05]  /*4a50*/  BSYNC B1 ;  /* 0x0000000000017941 */ /* 0x000fea0003800000 */
.L_x_134:
        /* <DEDUP_REMOVED lines=10> */
.L_x_137:
[----:B------:R-:W-:Y:S05]  /*4b00*/  BSYNC B1 ;  /* 0x0000000000017941 */ /* 0x000fea0003800000 */
.L_x_136:
        /* <DEDUP_REMOVED lines=9> */
.L_x_139:
[----:B------:R-:W-:Y:S05]  /*4ba0*/  BSYNC B1 ;  /* 0x0000000000017941 */ /* 0x000fea0003800000 */
.L_x_138:
        /* <DEDUP_REMOVED lines=9> */
.L_x_141:
[----:B------:R-:W-:Y:S05]  /*4c40*/  BSYNC B1 ;  /* 0x0000000000017941 */ /* 0x000fea0003800000 */
.L_x_140:
        /* <DEDUP_REMOVED lines=10> */
.L_x_143:
[----:B------:R-:W-:Y:S05]  /*4cf0*/  BSYNC B1 ;  /* 0x0000000000017941 */ /* 0x000fea0003800000 */
.L_x_142:
        /* <DEDUP_REMOVED lines=10> */
.L_x_145:
[----:B------:R-:W-:Y:S05]  /*4da0*/  BSYNC B1 ;  /* 0x0000000000017941 */ /* 0x000fea0003800000 */
.L_x_144:
        /* <DEDUP_REMOVED lines=9> */
.L_x_147:
[----:B------:R-:W-:Y:S05]  /*4e40*/  BSYNC B1 ;  /* 0x0000000000017941 */ /* 0x000fea0003800000 */
.L_x_146:
        /* <DEDUP_REMOVED lines=9> */
.L_x_149:
[----:B------:R-:W-:Y:S05]  /*4ee0*/  BSYNC B1 ;  /* 0x0000000000017941 */ /* 0x000fea0003800000 */
.L_x_148:
        /* <DEDUP_REMOVED lines=10> */
.L_x_151:
[----:B------:R-:W-:Y:S05]  /*4f90*/  BSYNC B1 ;  /* 0x0000000000017941 */ /* 0x000fea0003800000 */
.L_x_150:
[----:B-----5:R-:W-:Y:S01]  /*4fa0*/  IMAD.U32 R5, R24, 0x10000, RZ ;  /* 0x0001000018057824 */ /* 0x020fe200078e00ff */
[----:B------:R-:W-:Y:S01]  /*4fb0*/  ISETP.GT.AND P0, PT, R4, 0x79, PT ;  /* 0x000000790400780c */ /* 0x000fe20003f04270 */
[----:B------:R-:W-:Y:S01]  /*4fc0*/  @P2 IMAD.MOV.U32 R4, RZ, RZ, R10 ;  /* 0x000000ffff042224 */ /* 0x000fe200078e000a */
[----:B------:R-:W-:Y:S01]  /*4fd0*/  BSSY B1, `(.L_x_152) ;  /* 0x000000a000017945 */ /* 0x000fe20003800000 */
[----:B------:R-:W-:Y:S01]  /*4fe0*/  FMUL R5, R5, R90 ;  /* 0x0000005a05057220 */ /* 0x000fe20000400000 */
[----:B------:R-:W-:-:S03]  /*4ff0*/  ISETP.GT.AND P3, PT, R3, RZ, P0 ;  /* 0x000000ff0300720c */ /* 0x000fc60000764270 */
[----:B------:R-:W-:-:S05]  /*5000*/  FFMA R5, R84, R23, R5 ;  /* 0x0000001754057223 */ /* 0x000fca0000000005 */
[----:B------:R-:W-:-:S04]  /*5010*/  F2FP.BF16.F32.PACK_AB R5, RZ, R5 ;  /* 0x00000005ff05723e */ /* 0x000fc800000010ff */
[----:B0-----:R-:W-:Y:S01]  /*5020*/  PRMT R14, R5, 0x7610, R14 ;  /* 0x00007610050e7816 */ /* 0x001fe2000000000e */
[----:B------:R-:W-:-:S05]  /*5030*/  @P2 IMAD.MOV.U32 R5, RZ, RZ, R11 ;  /* 0x000000ffff052224 */ /* 0x000fca00078e000b */
[----:B------:R0:W-:Y:S01]  /*5040*/  @P2 STG.E.U16 desc[UR36][R4.64+0xf0], R14 ;  /* 0x0000f00e04002986 */ /* 0x0001e2000c101524 */
[----:B------:R-:W-:Y:S05]  /*5050*/  @!P3 BRA `(.L_x_153) ;  /* 0x000000000004b947 */ /* 0x000fea0003800000 */
[----:B------:R0:W5:Y:S02]  /*5060*/  LDG.E.LTC128B.U16 R24, desc[UR36][R6.64+0xf2] ;  /* 0x0000f22406187981 */ /* 0x000164000c1e1520 */
.L_x_153:
[----:B------:R-:W-:Y:S05]  /*5070*/  BSYNC B1 ;  /* 0x0000000000017941 */ /* 0x000fea0003800000 */
.L_x_152:
        /* <DEDUP_REMOVED lines=9> */
.L_x_155:
[----:B------:R-:W-:Y:S05]  /*5110*/  BSYNC B1 ;  /* 0x0000000000017941 */ /* 0x000fea0003800000 */
.L_x_154:
[----:B-----5:R-:W-:Y:S01]  /*5120*/  IMAD.U32 R5, R24, 0x10000, RZ ;  /* 0x0001000018057824 */ /* 0x020fe200078e00ff */
[----:B------:R-:W-:Y:S01]  /*5130*/  ISETP.GT.AND P0, PT, R3, 0x8, P0 ;  /* 0x000000080300780c */ /* 0x000fe20000704270 */
[----:B0-----:R-:W-:Y:S01]  /*5140*/  @P1 IMAD.MOV.U32 R4, RZ, RZ, R12 ;  /* 0x000000ffff041224 */ /* 0x001fe200078e000c */
[----:B------:R-:W-:Y:S01]  /*5150*/  BSSY B1, `(.L_x_156) ;  /* 0x0000009000017945 */ /* 0x000fe20003800000 */
[----:B------:R-:W-:-:S04]  /*5160*/  FMUL R5, R5, R90 ;  /* 0x0000005a05057220 */ /* 0x000fc80000400000 */
[----:B------:R-:W-:-:S05]  /*5170*/  FFMA R5, R86, R23, R5 ;  /* 0x0000001756057223 */ /* 0x000fca0000000005 */
[----:B------:R-:W-:-:S04]  /*5180*/  F2FP.BF16.F32.PACK_AB R5, RZ, R5 ;  /* 0x00000005ff05723e */ /* 0x000fc800000010ff */
[----:B-1-3--:R-:W-:Y:S01]  /*5190*/  PRMT R6, R5, 0x7610, R6 ;  /* 0x0000761005067816 */ /* 0x00afe20000000006 */
[----:B------:R-:W-:-:S05]  /*51a0*/  @P1 IMAD.MOV.U32 R5, RZ, RZ, R13 ;  /* 0x000000ffff051224 */ /* 0x000fca00078e000d */
[----:B------:R0:W-:Y:S01]  /*51b0*/  @P1 STG.E.U16 desc[UR36][R4.64+0xf0], R6 ;  /* 0x0000f00604001986 */ /* 0x0001e2000c101524 */
[----:B------:R-:W-:Y:S05]  /*51c0*/  @!P0 BRA `(.L_x_157) ;  /* 0x0000000000048947 */ /* 0x000fea0003800000 */
[----:B------:R1:W5:Y:S02]  /*51d0*/  LDG.E.LTC128B.U16 R24, desc[UR36][R8.64+0xf2] ;  /* 0x0000f22408187981 */ /* 0x000364000c1e1520 */
.L_x_157:
[----:B------:R-:W-:Y:S05]  /*51e0*/  BSYNC B1 ;  /* 0x0000000000017941 */ /* 0x000fea0003800000 */
.L_x_156:
[----:B------:R-:W-:Y:S05]  /*51f0*/  @!P0 BRA `(.L_x_158) ;  /* 0x0000001000e88947 */ /* 0x000fea0003800000 */
[----:B-----5:R-:W-:-:S04]  /*5200*/  IMAD.U32 R3, R24, 0x10000, RZ ;  /* 0x0001000018037824 */ /* 0x020fc800078e00ff */
[----:B0-----:R-:W-:-:S04]  /*5210*/  FMUL R4, R3, R90 ;  /* 0x0000005a03047220 */ /* 0x001fc80000400000 */
[----:B------:R-:W-:-:S05]  /*5220*/  FFMA R4, R87, R23, R4 ;  /* 0x0000001757047223 */ /* 0x000fca0000000004 */
[----:B------:R-:W-:-:S05]  /*5230*/  F2FP.BF16.F32.PACK_AB R4, RZ, R4 ;  /* 0x00000004ff04723e */ /* 0x000fca00000010ff */
[----:B------:R3:W-:Y:S01]  /*5240*/  STG.E.U16 desc[UR36][R12.64+0xf2], R4 ;  /* 0x0000f2040c007986 */ /* 0x0007e2000c101524 */
[----:B------:R-:W-:Y:S05]  /*5250*/  BRA `(.L_x_158) ;  /* 0x0000001000d07947 */ /* 0x000fea0003800000 */
.L_x_33:
[----:B------:R-:W-:Y:S01]  /*5260*/  ISETP.GT.AND P3, PT, R4, 0x1, PT ;  /* 0x000000010400780c */ /* 0x000fe20003f64270 */
[----:B------:R-:W-:Y:S01]  /*5270*/  ULDC.64 UR4, c[0x0][0x5c0] ;  /* 0x0001700000047ab9 */ /* 0x000fe20000000a00 */
[-C--:B------:R-:W-:Y:S01]  /*5280*/  FMUL R24, R24, R23.reuse ;  /* 0x0000001718187220 */ /* 0x080fe20000400000 */
[----:B------:R-:W-:Y:S01]  /*5290*/  LEA R6, P4, R106, UR4, 0x1 ;  /* 0x000000046a067c11 */ /* 0x000fe2000f8808ff */
[-C--:B------:R-:W-:Y:S01]  /*52a0*/  FMUL R25, R25, R23.reuse ;  /* 0x0000001719197220 */ /* 0x080fe20000400000 */
[----:B------:R-:W-:Y:S01]  /*52b0*/  ISETP.GT.AND P0, PT, R3, RZ, P3 ;  /* 0x000000ff0300720c */ /* 0x000fe20001f04270 */
[-C--:B------:R-:W-:Y:S01]  /*52c0*/  FMUL R26, R26, R23.reuse ;  /* 0x000000171a1a7220 */ /* 0x080fe20000400000 */
[----:B------:R-:W-:Y:S01]  /*52d0*/  F2FP.BF16.F32.PACK_AB R24, RZ, R24 ;  /* 0x00000018ff18723e */ /* 0x000fe200000010ff */
[-C--:B------:R-:W-:Y:S01]  /*52e0*/  FMUL R27, R27, R23.reuse ;  /* 0x000000171b1b7220 */ /* 0x080fe20000400000 */
[----:B------:R-:W-:Y:S01]  /*52f0*/  LEA.HI.X R7, R106, UR5, R103, 0x1, P4 ;  /* 0x000000056a077c11 */ /* 0x000fe2000a0f0c67 */
[----:B------:R-:W-:Y:S01]  /*5300*/  FMUL R28, R28, R23 ;  /* 0x000000171c1c7220 */ /* 0x000fe20000400000 */
[----:B------:R-:W-:Y:S01]  /*5310*/  F2FP.BF16.F32.PACK_AB R25, RZ, R25 ;  /* 0x00000019ff19723e */ /* 0x000fe200000010ff */
[-C--:B------:R-:W-:Y:S01]  /*5320*/  FMUL R29, R29, R23.reuse ;  /* 0x000000171d1d7220 */ /* 0x080fe20000400000 */
[----:B------:R-:W-:Y:S01]  /*5330*/  ISETP.GT.AND P2, PT, R3, 0x8, P2 ;  /* 0x000000080300780c */ /* 0x000fe20001744270 */
[----:B------:R-:W-:Y:S01]  /*5340*/  @P1 STG.E.U16 desc[UR36][R6.64], R24 ;  /* 0x0000001806001986 */ /* 0x000fe2000c101524 */
[----:B------:R-:W-:Y:S01]  /*5350*/  ISETP.GT.AND P1, PT, R4, 0x8, PT ;  /* 0x000000080400780c */ /* 0x000fe20003f24270 */
[-C--:B------:R-:W-:Y:S01]  /*5360*/  FMUL R30, R30, R23.reuse ;  /* 0x000000171e1e7220 */ /* 0x080fe20000400000 */
[C---:B------:R-:W-:Y:S01]  /*5370*/  SHF.L.U64.HI R5, R91.reuse, 0x1, R92 ;  /* 0x000000015b057819 */ /* 0x040fe2000001025c */
[----:B------:R-:W-:Y:S01]  /*5380*/  @P0 STG.E.U16 desc[UR36][R6.64+0x2], R25 ;  /* 0x0000021906000986 */ /* 0x000fe2000c101524 */
[----:B------:R-:W-:Y:S01]  /*5390*/  LEA R8, P5, R91, R6, 0x1 ;  /* 0x000000065b087211 */ /* 0x000fe200078a08ff */
[-C--:B------:R-:W-:Y:S01]  /*53a0*/  FMUL R31, R31, R23.reuse ;  /* 0x000000171f1f7220 */ /* 0x080fe20000400000 */
[----:B------:R-:W-:Y:S01]  /*53b0*/  ISETP.GT.AND P3, PT, R3, 0x8, P3 ;  /* 0x000000080300780c */ /* 0x000fe20001f64270 */
[-C--:B------:R-:W-:Y:S01]  /*53c0*/  FMUL R32, R32, R23.reuse ;  /* 0x0000001720207220 */ /* 0x080fe20000400000 */
[----:B------:R-:W-:Y:S01]  /*53d0*/  ISETP.GT.AND P0, PT, R4, 0x9, PT ;  /* 0x000000090400780c */ /* 0x000fe20003f04270 */
[----:B------:R-:W-:Y:S01]  /*53e0*/  IMAD.X R9, R5, 0x1, R7, P5 ;  /* 0x0000000105097824 */ /* 0x000fe200028e0607 */
[----:B------:R-:W-:Y:S01]  /*53f0*/  ISETP.GT.AND P4, PT, R3, RZ, P1 ;  /* 0x000000ff0300720c */ /* 0x000fe20000f84270 */
[-C--:B------:R-:W-:Y:S01]  /*5400*/  FMUL R33, R33, R23.reuse ;  /* 0x0000001721217220 */ /* 0x080fe20000400000 */
[----:B------:R-:W-:Y:S01]  /*5410*/  F2FP.BF16.F32.PACK_AB R26, RZ, R26 ;  /* 0x0000001aff1a723e */ /* 0x000fe200000010ff */
[-C--:B------:R-:W-:Y:S01]  /*5420*/  FMUL R34, R34, R23.reuse ;  /* 0x0000001722227220 */ /* 0x080fe20000400000 */
[----:B------:R-:W-:Y:S01]  /*5430*/  ISETP.GT.AND P5, PT, R3, RZ, P0 ;  /* 0x000000ff0300720c */ /* 0x000fe200007a4270 */
[----:B------:R-:W-:Y:S01]  /*5440*/  FMUL R35, R35, R23 ;  /* 0x0000001723237220 */ /* 0x000fe20000400000 */
[----:B------:R-:W-:Y:S01]  /*5450*/  F2FP.BF16.F32.PACK_AB R27, RZ, R27 ;  /* 0x0000001bff1b723e */ /* 0x000fe200000010ff */
[----:B------:R-:W-:Y:S01]  /*5460*/  @P2 STG.E.U16 desc[UR36][R8.64], R26 ;  /* 0x0000001a08002986 */ /* 0x000fe2000c101524 */
[----:B------:R-:W-:Y:S01]  /*5470*/  F2FP.BF16.F32.PACK_AB R28, RZ, R28 ;  /* 0x0000001cff1c723e */ /* 0x000fe200000010ff */
[-C--:B------:R-:W-:Y:S01]  /*5480*/  FMUL R36, R36, R23.reuse ;  /* 0x0000001724247220 */ /* 0x080fe20000400000 */
[----:B------:R-:W-:Y:S01]  /*5490*/  ISETP.GT.AND P2, PT, R3, 0x8, P1 ;  /* 0x000000080300780c */ /* 0x000fe20000f44270 */
[----:B------:R-:W-:Y:S01]  /*54a0*/  @P3 STG.E.U16 desc[UR36][R8.64+0x2], R27 ;  /* 0x0000021b08003986 */ /* 0x000fe2000c101524 */
[----:B------:R-:W-:Y:S01]  /*54b0*/  ISETP.GT.AND P1, PT, R4, 0x10, PT ;  /* 0x000000100400780c */ /* 0x000fe20003f24270 */
[----:B------:R-:W-:Y:S01]  /*54c0*/  FMUL R37, R37, R23 ;  /* 0x0000001725257220 */ /* 0x000fe20000400000 */
[----:B------:R-:W-:Y:S01]  /*54d0*/  F2FP.BF16.F32.PACK_AB R29, RZ, R29 ;  /* 0x0000001dff1d723e */ /* 0x000fe200000010ff */
[----:B------:R-:W-:Y:S01]  /*54e0*/  @P4 STG.E.U16 desc[UR36][R6.64+0x10], R28 ;  /* 0x0000101c06004986 */ /* 0x000fe2000c101524 */
[C---:B------:R-:W-:Y:S01]  /*54f0*/  ISETP.GT.AND P3, PT, R3.reuse, 0x8, P0 ;  /* 0x000000080300780c */ /* 0x040fe20000764270 */
[-C--:B------:R-:W-:Y:S01]  /*5500*/  FMUL R38, R38, R23.reuse ;  /* 0x0000001726267220 */ /* 0x080fe20000400000 */
[----:B------:R-:W-:Y:S01]  /*5510*/  ISETP.GT.AND P0, PT, R4, 0x11, PT ;  /* 0x000000110400780c */ /* 0x000fe20003f04270 */
[----:B------:R-:W-:Y:S01]  /*5520*/  @P5 STG.E.U16 desc[UR36][R6.64+0x12], R29 ;  /* 0x0000121d06005986 */ /* 0x000fe2000c101524 */
        /* <DEDUP_REMOVED lines=161> */
[----:B------:R-:W-:Y:S01]  /*5f40*/  FMUL R87, R87, R23 ;  /* 0x0000001757577220 */ /* 0x000fe20000400000 */
[----:B------:R-:W-:-:S02]  /*5f50*/  F2FP.BF16.F32.PACK_AB R62, RZ, R62 ;  /* 0x0000003eff3e723e */ /* 0x000fc400000010ff */
[C---:B------:R-:W-:Y:S02]  /*5f60*/  ISETP.GT.AND P5, PT, R3.reuse, RZ, P0 ;  /* 0x000000ff0300720c */ /* 0x040fe400007a4270 */
[----:B------:R-:W-:Y:S01]  /*5f70*/  F2FP.BF16.F32.PACK_AB R63, RZ, R63 ;  /* 0x0000003fff3f723e */ /* 0x000fe200000010ff */
[----:B------:R-:W-:Y:S01]  /*5f80*/  @P2 STG.E.U16 desc[UR36][R8.64+0x90], R62 ;  /* 0x0000903e08002986 */ /* 0x000fe2000c101524 */
[----:B------:R-:W-:Y:S02]  /*5f90*/  F2FP.BF16.F32.PACK_AB R64, RZ, R64 ;  /* 0x00000040ff40723e */ /* 0x000fe400000010ff */
[C---:B------:R-:W-:Y:S01]  /*5fa0*/  ISETP.GT.AND P2, PT, R3.reuse, 0x8, P1 ;  /* 0x000000080300780c */ /* 0x040fe20000f44270 */
[----:B------:R-:W-:Y:S01]  /*5fb0*/  @P3 STG.E.U16 desc[UR36][R8.64+0x92], R63 ;  /* 0x0000923f08003986 */ /* 0x000fe2000c101524 */
[----:B------:R-:W-:Y:S02]  /*5fc0*/  ISETP.GT.AND P1, PT, R4, 0x58, PT ;  /* 0x000000580400780c */ /* 0x000fe40003f24270 */
[----:B------:R-:W-:Y:S01]  /*5fd0*/  F2FP.BF16.F32.PACK_AB R65, RZ, R65 ;  /* 0x00000041ff41723e */ /* 0x000fe200000010ff */
[----:B------:R-:W-:Y:S01]  /*5fe0*/  @P4 STG.E.U16 desc[UR36][R6.64+0xa0], R64 ;  /* 0x0000a04006004986 */ /* 0x000fe2000c101524 */
[----:B------:R-:W-:-:S02]  /*5ff0*/  ISETP.GT.AND P3, PT, R3, 0x8, P0 ;  /* 0x000000080300780c */ /* 0x000fc40000764270 */
[----:B------:R-:W-:Y:S01]  /*6000*/  ISETP.GT.AND P0, PT, R4, 0x59, PT ;  /* 0x000000590400780c */ /* 0x000fe20003f04270 */
[----:B------:R-:W-:Y:S01]  /*6010*/  @P5 STG.E.U16 desc[UR36][R6.64+0xa2], R65 ;  /* 0x0000a24106005986 */ /* 0x000fe2000c101524 */
[C---:B------:R-:W-:Y:S02]  /*6020*/  ISETP.GT.AND P4, PT, R3.reuse, RZ, P1 ;  /* 0x000000ff0300720c */ /* 0x040fe40000f84270 */
[----:B------:R-:W-:Y:S02]  /*6030*/  F2FP.BF16.F32.PACK_AB R66, RZ, R66 ;  /* 0x00000042ff42723e */ /* 0x000fe400000010ff */
[----:B------:R-:W-:Y:S02]  /*6040*/  ISETP.GT.AND P5, PT, R3, RZ, P0 ;  /* 0x000000ff0300720c */ /* 0x000fe400007a4270 */
[----:B------:R-:W-:Y:S01]  /*6050*/  F2FP.BF16.F32.PACK_AB R67, RZ, R67 ;  /* 0x00000043ff43723e */ /* 0x000fe200000010ff */
[----:B------:R-:W-:Y:S01]  /*6060*/  @P2 STG.E.U16 desc[UR36][R8.64+0xa0], R66 ;  /* 0x0000a04208002986 */ /* 0x000fe2000c101524 */
[----:B------:R-:W-:-:S02]  /*6070*/  F2FP.BF16.F32.PACK_AB R68, RZ, R68 ;  /* 0x00000044ff44723e */ /* 0x000fc400000010ff */
[C---:B------:R-:W-:Y:S01]  /*6080*/  ISETP.GT.AND P2, PT, R3.reuse, 0x8, P1 ;  /* 0x000000080300780c */ /* 0x040fe20000f44270 */
[----:B------:R-:W-:Y:S01]  /*6090*/  @P3 STG.E.U16 desc[UR36][R8.64+0xa2], R67 ;  /* 0x0000a24308003986 */ /* 0x000fe2000c101524 */
[C---:B------:R-:W-:Y:S02]  /*60a0*/  ISETP.GT.AND P1, PT, R4.reuse, 0x60, PT ;  /* 0x000000600400780c */ /* 0x040fe40003f24270 */
[----:B------:R-:W-:Y:S01]  /*60b0*/  F2FP.BF16.F32.PACK_AB R69, RZ, R69 ;  /* 0x00000045ff45723e */ /* 0x000fe200000010ff */
[----:B------:R-:W-:Y:S01]  /*60c0*/  @P4 STG.E.U16 desc[UR36][R6.64+0xb0], R68 ;  /* 0x0000b04406004986 */ /* 0x000fe2000c101524 */
[C---:B------:R-:W-:Y:S02]  /*60d0*/  ISETP.GT.AND P3, PT, R3.reuse, 0x8, P0 ;  /* 0x000000080300780c */ /* 0x040fe40000764270 */
[----:B------:R-:W-:Y:S01]  /*60e0*/  ISETP.GT.AND P0, PT, R4, 0x61, PT ;  /* 0x000000610400780c */ /* 0x000fe20003f04270 */
[----:B------:R-:W-:Y:S01]  /*60f0*/  @P5 STG.E.U16 desc[UR36][R6.64+0xb2], R69 ;  /* 0x0000b24506005986 */ /* 0x000fe2000c101524 */
[----:B------:R-:W-:-:S02]  /*6100*/  ISETP.GT.AND P4, PT, R3, RZ, P1 ;  /* 0x000000ff0300720c */ /* 0x000fc40000f84270 */
[C---:B------:R-:W-:Y:S02]  /*6110*/  ISETP.GT.AND P5, PT, R3.reuse, RZ, P0 ;  /* 0x000000ff0300720c */ /* 0x040fe400007a4270 */
[----:B------:R-:W-:Y:S02]  /*6120*/  F2FP.BF16.F32.PACK_AB R70, RZ, R70 ;  /* 0x00000046ff46723e */ /* 0x000fe400000010ff */
[----:B------:R-:W-:Y:S02]  /*6130*/  F2FP.BF16.F32.PACK_AB R71, RZ, R71 ;  /* 0x00000047ff47723e */ /* 0x000fe400000010ff */
[----:B------:R-:W-:Y:S01]  /*6140*/  F2FP.BF16.F32.PACK_AB R72, RZ, R72 ;  /* 0x00000048ff48723e */ /* 0x000fe200000010ff */
[----:B------:R-:W-:Y:S01]  /*6150*/  @P2 STG.E.U16 desc[UR36][R8.64+0xb0], R70 ;  /* 0x0000b04608002986 */ /* 0x000fe2000c101524 */
[----:B------:R-:W-:Y:S02]  /*6160*/  F2FP.BF16.F32.PACK_AB R73, RZ, R73 ;  /* 0x00000049ff49723e */ /* 0x000fe400000010ff */
[C---:B------:R-:W-:Y:S01]  /*6170*/  ISETP.GT.AND P1, PT, R3.reuse, 0x8, P1 ;  /* 0x000000080300780c */ /* 0x040fe20000f24270 */
[----:B------:R-:W-:Y:S01]  /*6180*/  @P3 STG.E.U16 desc[UR36][R8.64+0xb2], R71 ;  /* 0x0000b24708003986 */ /* 0x000fe2000c101524 */
[----:B------:R-:W-:-:S02]  /*6190*/  ISETP.GT.AND P2, PT, R3, 0x8, P0 ;  /* 0x000000080300780c */ /* 0x000fc40000744270 */
[C---:B------:R-:W-:Y:S01]  /*61a0*/  ISETP.GT.AND P0, PT, R4.reuse, 0x69, PT ;  /* 0x000000690400780c */ /* 0x040fe20003f04270 */
[----:B------:R-:W-:Y:S01]  /*61b0*/  @P4 STG.E.U16 desc[UR36][R6.64+0xc0], R72 ;  /* 0x0000c04806004986 */ /* 0x000fe2000c101524 */
[----:B------:R-:W-:Y:S02]  /*61c0*/  ISETP.GT.AND P4, PT, R4, 0x68, PT ;  /* 0x000000680400780c */ /* 0x000fe40003f84270 */
[----:B------:R-:W-:Y:S01]  /*61d0*/  F2FP.BF16.F32.PACK_AB R74, RZ, R74 ;  /* 0x0000004aff4a723e */ /* 0x000fe200000010ff */
[----:B------:R-:W-:Y:S01]  /*61e0*/  @P5 STG.E.U16 desc[UR36][R6.64+0xc2], R73 ;  /* 0x0000c24906005986 */ /* 0x000fe2000c101524 */
[C---:B------:R-:W-:Y:S02]  /*61f0*/  ISETP.GT.AND P5, PT, R3.reuse, RZ, P4 ;  /* 0x000000ff0300720c */ /* 0x040fe400027a4270 */
[----:B------:R-:W-:Y:S01]  /*6200*/  ISETP.GT.AND P3, PT, R3, RZ, P0 ;  /* 0x000000ff0300720c */ /* 0x000fe20000764270 */
[----:B------:R-:W-:Y:S01]  /*6210*/  @P1 STG.E.U16 desc[UR36][R8.64+0xc0], R74 ;  /* 0x0000c04a08001986 */ /* 0x000fe2000c101524 */
[----:B------:R-:W-:-:S02]  /*6220*/  F2FP.BF16.F32.PACK_AB R75, RZ, R75 ;  /* 0x0000004bff4b723e */ /* 0x000fc400000010ff */
[----:B------:R-:W-:Y:S02]  /*6230*/  F2FP.BF16.F32.PACK_AB R76, RZ, R76 ;  /* 0x0000004cff4c723e */ /* 0x000fe400000010ff */
[C---:B------:R-:W-:Y:S01]  /*6240*/  ISETP.GT.AND P4, PT, R3.reuse, 0x8, P4 ;  /* 0x000000080300780c */ /* 0x040fe20002784270 */
[----:B------:R-:W-:Y:S01]  /*6250*/  @P2 STG.E.U16 desc[UR36][R8.64+0xc2], R75 ;  /* 0x0000c24b08002986 */ /* 0x000fe2000c101524 */
[----:B------:R-:W-:Y:S02]  /*6260*/  F2FP.BF16.F32.PACK_AB R77, RZ, R77 ;  /* 0x0000004dff4d723e */ /* 0x000fe400000010ff */
[C---:B------:R-:W-:Y:S01]  /*6270*/  ISETP.GT.AND P2, PT, R4.reuse, 0x71, PT ;  /* 0x000000710400780c */ /* 0x040fe20003f44270 */
[----:B------:R-:W-:Y:S01]  /*6280*/  @P5 STG.E.U16 desc[UR36][R6.64+0xd0], R76 ;  /* 0x0000d04c06005986 */ /* 0x000fe2000c101524 */
[----:B------:R-:W-:Y:S02]  /*6290*/  ISETP.GT.AND P5, PT, R3, 0x8, P0 ;  /* 0x000000080300780c */ /* 0x000fe400007a4270 */
[C---:B------:R-:W-:Y:S01]  /*62a0*/  ISETP.GT.AND P1, PT, R4.reuse, 0x78, PT ;  /* 0x000000780400780c */ /* 0x040fe20003f24270 */
[----:B------:R-:W-:Y:S01]  /*62b0*/  @P3 STG.E.U16 desc[UR36][R6.64+0xd2], R77 ;  /* 0x0000d24d06003986 */ /* 0x000fe2000c101524 */
[----:B------:R-:W-:-:S02]  /*62c0*/  ISETP.GT.AND P3, PT, R4, 0x70, PT ;  /* 0x000000700400780c */ /* 0x000fc40003f64270 */
[----:B------:R-:W-:Y:S01]  /*62d0*/  ISETP.GT.AND P0, PT, R4, 0x79, PT ;  /* 0x000000790400780c */ /* 0x000fe20003f04270 */
[----:B------:R-:W-:Y:S01]  /*62e0*/  @P4 IMAD.MOV.U32 R4, RZ, RZ, R8 ;  /* 0x000000ffff044224 */ /* 0x000fe200078e0008 */
[----:B------:R-:W-:Y:S01]  /*62f0*/  F2FP.BF16.F32.PACK_AB R78, RZ, R78 ;  /* 0x0000004eff4e723e */ /* 0x000fe200000010ff */
[----:B------:R-:W-:Y:S01]  /*6300*/  @P4 IMAD.MOV.U32 R5, RZ, RZ, R9 ;  /* 0x000000ffff054224 */ /* 0x000fe200078e0009 */
[----:B------:R-:W-:Y:S02]  /*6310*/  F2FP.BF16.F32.PACK_AB R79, RZ, R79 ;  /* 0x0000004fff4f723e */ /* 0x000fe400000010ff */
[----:B------:R-:W-:Y:S02]  /*6320*/  F2FP.BF16.F32.PACK_AB R80, RZ, R80 ;  /* 0x00000050ff50723e */ /* 0x000fe400000010ff */
[----:B------:R0:W-:Y:S01]  /*6330*/  @P4 STG.E.U16 desc[UR36][R4.64+0xd0], R78 ;  /* 0x0000d04e04004986 */ /* 0x0001e2000c101524 */
[----:B------:R-:W-:Y:S02]  /*6340*/  ISETP.GT.AND P4, PT, R3, RZ, P2 ;  /* 0x000000ff0300720c */ /* 0x000fe40001784270 */
[----:B------:R-:W-:-:S02]  /*6350*/  F2FP.BF16.F32.PACK_AB R81, RZ, R81 ;  /* 0x00000051ff51723e */ /* 0x000fc400000010ff */
[----:B------:R-:W-:Y:S02]  /*6360*/  ISETP.GT.AND P2, PT, R3, 0x8, P2 ;  /* 0x000000080300780c */ /* 0x000fe40001744270 */
[----:B------:R-:W-:Y:S02]  /*6370*/  F2FP.BF16.F32.PACK_AB R82, RZ, R82 ;  /* 0x00000052ff52723e */ /* 0x000fe400000010ff */
[----:B------:R-:W-:Y:S02]  /*6380*/  F2FP.BF16.F32.PACK_AB R83, RZ, R83 ;  /* 0x00000053ff53723e */ /* 0x000fe400000010ff */
[----:B------:R-:W-:Y:S01]  /*6390*/  F2FP.BF16.F32.PACK_AB R84, RZ, R84 ;  /* 0x00000054ff54723e */ /* 0x000fe200000010ff */
[----:B0-----:R-:W-:Y:S01]  /*63a0*/  @P5 IMAD.MOV.U32 R4, RZ, RZ, R8 ;  /* 0x000000ffff045224 */ /* 0x001fe200078e0008 */
[----:B------:R-:W-:Y:S01]  /*63b0*/  F2FP.BF16.F32.PACK_AB R85, RZ, R85 ;  /* 0x00000055ff55723e */ /* 0x000fe200000010ff */
[----:B------:R-:W-:Y:S01]  /*63c0*/  @P5 IMAD.MOV.U32 R5, RZ, RZ, R9 ;  /* 0x000000ffff055224 */ /* 0x000fe200078e0009 */
[----:B------:R-:W-:-:S02]  /*63d0*/  F2FP.BF16.F32.PACK_AB R86, RZ, R86 ;  /* 0x00000056ff56723e */ /* 0x000fc400000010ff */
[----:B------:R-:W-:Y:S02]  /*63e0*/  F2FP.BF16.F32.PACK_AB R87, RZ, R87 ;  /* 0x00000057ff57723e */ /* 0x000fe400000010ff */
[----:B------:R0:W-:Y:S01]  /*63f0*/  @P5 STG.E.U16 desc[UR36][R4.64+0xd2], R79 ;  /* 0x0000d24f04005986 */ /* 0x0001e2000c101524 */
[C---:B------:R-:W-:Y:S02]  /*6400*/  ISETP.GT.AND P5, PT, R3.reuse, RZ, P3 ;  /* 0x000000ff0300720c */ /* 0x040fe40001fa4270 */
[----:B------:R-:W-:-:S11]  /*6410*/  ISETP.GT.AND P3, PT, R3, 0x8, P3 ;  /* 0x000000080300780c */ /* 0x000fd60001f64270 */
[----:B0-----:R-:W-:Y:S02]  /*6420*/  @P5 IMAD.MOV.U32 R4, RZ, RZ, R6 ;  /* 0x000000ffff045224 */ /* 0x001fe400078e0006 */
[----:B------:R-:W-:-:S05]  /*6430*/  @P5 IMAD.MOV.U32 R5, RZ, RZ, R7 ;  /* 0x000000ffff055224 */ /* 0x000fca00078e0007 */
[----:B------:R0:W-:Y:S01]  /*6440*/  @P5 STG.E.U16 desc[UR36][R4.64+0xe0], R80 ;  /* 0x0000e05004005986 */ /* 0x0001e2000c101524 */
[C---:B------:R-:W-:Y:S02]  /*6450*/  ISETP.GT.AND P5, PT, R3.reuse, RZ, P0 ;  /* 0x000000ff0300720c */ /* 0x040fe400007a4270 */
[----:B------:R-:W-:Y:S01]  /*6460*/  ISETP.GT.AND P0, PT, R3, 0x8, P0 ;  /* 0x000000080300780c */ /* 0x000fe20000704270 */
[----:B0-----:R-:W-:Y:S02]  /*6470*/  @P4 IMAD.MOV.U32 R4, RZ, RZ, R6 ;  /* 0x000000ffff044224 */ /* 0x001fe400078e0006 */
[----:B------:R-:W-:-:S05]  /*6480*/  @P4 IMAD.MOV.U32 R5, RZ, RZ, R7 ;  /* 0x000000ffff054224 */ /* 0x000fca00078e0007 */
[----:B------:R0:W-:Y:S01]  /*6490*/  @P4 STG.E.U16 desc[UR36][R4.64+0xe2], R81 ;  /* 0x0000e25104004986 */ /* 0x0001e2000c101524 */
[C---:B------:R-:W-:Y:S02]  /*64a0*/  ISETP.GT.AND P4, PT, R3.reuse, RZ, P1 ;  /* 0x000000ff0300720c */ /* 0x040fe40000f84270 */
[----:B------:R-:W-:Y:S01]  /*64b0*/  ISETP.GT.AND P1, PT, R3, 0x8, P1 ;  /* 0x000000080300780c */ /* 0x000fe20000f24270 */
[----:B0-----:R-:W-:Y:S02]  /*64c0*/  @P3 IMAD.MOV.U32 R4, RZ, RZ, R8 ;  /* 0x000000ffff043224 */ /* 0x001fe400078e0008 */
[----:B------:R-:W-:-:S05]  /*64d0*/  @P3 IMAD.MOV.U32 R5, RZ, RZ, R9 ;  /* 0x000000ffff053224 */ /* 0x000fca00078e0009 */
[----:B------:R0:W-:Y:S02]  /*64e0*/  @P3 STG.E.U16 desc[UR36][R4.64+0xe0], R82 ;  /* 0x0000e05204003986 */ /* 0x0001e4000c101524 */
[----:B0-----:R-:W-:Y:S02]  /*64f0*/  @P2 IMAD.MOV.U32 R4, RZ, RZ, R8 ;  /* 0x000000ffff042224 */ /* 0x001fe400078e0008 */
[----:B------:R-:W-:-:S05]  /*6500*/  @P2 IMAD.MOV.U32 R5, RZ, RZ, R9 ;  /* 0x000000ffff052224 */ /* 0x000fca00078e0009 */
[----:B------:R0:W-:Y:S02]  /*6510*/  @P2 STG.E.U16 desc[UR36][R4.64+0xe2], R83 ;  /* 0x0000e25304002986 */ /* 0x0001e4000c101524 */
[----:B0-----:R-:W-:Y:S02]  /*6520*/  @P4 IMAD.MOV.U32 R4, RZ, RZ, R6 ;  /* 0x000000ffff044224 */ /* 0x001fe400078e0006 */
[----:B------:R-:W-:-:S05]  /*6530*/  @P4 IMAD.MOV.U32 R5, RZ, RZ, R7 ;  /* 0x000000ffff054224 */ /* 0x000fca00078e0007 */
[----:B------:R0:W-:Y:S04]  /*6540*/  @P4 STG.E.U16 desc[UR36][R4.64+0xf0], R84 ;  /* 0x0000f05404004986 */ /* 0x0001e8000c101524 */
[----:B------:R1:W-:Y:S01]  /*6550*/  @P5 STG.E.U16 desc[UR36][R6.64+0xf2], R85 ;  /* 0x0000f25506005986 */ /* 0x0003e2000c101524 */
[----:B0-----:R-:W-:Y:S02]  /*6560*/  @P1 IMAD.MOV.U32 R4, RZ, RZ, R8 ;  /* 0x000000ffff041224 */ /* 0x001fe400078e0008 */
[----:B------:R-:W-:-:S05]  /*6570*/  @P1 IMAD.MOV.U32 R5, RZ, RZ, R9 ;  /* 0x000000ffff051224 */ /* 0x000fca00078e0009 */
[----:B------:R1:W-:Y:S04]  /*6580*/  @P1 STG.E.U16 desc[UR36][R4.64+0xf0], R86 ;  /* 0x0000f05604001986 */ /* 0x0003e8000c101524 */
[----:B------:R1:W-:Y:S02]  /*6590*/  @P0 STG.E.U16 desc[UR36][R8.64+0xf2], R87 ;  /* 0x0000f25708000986 */ /* 0x0003e4000c101524 */
.L_x_158:
[----:B------:R-:W-:Y:S05]  /*65a0*/  BSYNC B0 ;  /* 0x0000000000007941 */ /* 0x000fea0003800000 */
.L_x_32:
[----:B------:R-:W-:Y:S01]  /*65b0*/  IADD3 R16, P0, R16, UR38, RZ ;  /* 0x0000002610107c10 */ /* 0x000fe2000ff1e0ff */
[----:B------:R-:W-:Y:S01]  /*65c0*/  ULDC.64 UR4, c[0x0][0x650] ;  /* 0x0001940000047ab9 */ /* 0x000fe20000000a00 */
[----:B------:R-:W-:Y:S01]  /*65d0*/  PRMT R3, RZ, 0x7610, R3 ;  /* 0x00007610ff037816 */ /* 0x000fe20000000003 */
[----:B------:R-:W-:Y:S01]  /*65e0*/  IMAD.MOV.U32 R100, RZ, RZ, -0x1 ;  /* 0xffffffffff647424 */ /* 0x000fe200078e00ff */
[----:B------:R-:W-:Y:S01]  /*65f0*/  IADD3.X R17, R17, UR41, RZ, P0, !PT ;  /* 0x0000002911117c10 */ /* 0x000fe200087fe4ff */
[----:B------:R-:W-:Y:S01]  /*6600*/  IMAD.MOV.U32 R101, RZ, RZ, -0x1 ;  /* 0xffffffffff657424 */ /* 0x000fe200078e00ff */
[----:B------:R-:W-:-:S04]  /*6610*/  ISETP.GE.U32.AND P0, PT, R16, UR4, PT ;  /* 0x0000000410007c0c */ /* 0x000fc8000bf06070 */
[----:B------:R-:W-:-:S13]  /*6620*/  ISETP.GE.U32.AND.EX P0, PT, R17, UR5, PT, P0 ;  /* 0x0000000511007c0c */ /* 0x000fda000bf06100 */
[----:B------:R-:W-:Y:S05]  /*6630*/  @P0 BRA `(.L_x_159) ;  /* 0x00000004004c0947 */ /* 0x000fea0003800000 */
[----:B------:R-:W0:Y:S01]  /*6640*/  LDC.64 R10, c[0x0][0x628] ;  /* 0x00018a00ff0a7b82 */ /* 0x000e220000000a00 */
[----:B---3--:R-:W3:Y:S01]  /*6650*/  S2R R12, SR_CTAID.X ;  /* 0x00000000000c7919 */ /* 0x008ee20000002500 */
[----:B-12-4-:R-:W-:Y:S02]  /*6660*/  IMAD.MOV.U32 R8, RZ, RZ, R16 ;  /* 0x000000ffff087224 */ /* 0x016fe400078e0010 */
[----:B------:R-:W-:Y:S01]  /*6670*/  IMAD.MOV.U32 R9, RZ, RZ, R17 ;  /* 0x000000ffff097224 */ /* 0x000fe200078e0011 */
[----:B------:R-:W1:Y:S03]  /*6680*/  S2R R20, SR_CTAID.Y ;  /* 0x0000000000147919 */ /* 0x000e660000002600 */
[----:B------:R-:W2:Y:S08]  /*6690*/  LDC R0, c[0x0][0x630] ;  /* 0x00018c00ff007b82 */ /* 0x000eb00000000800 */
[----:B------:R-:W4:Y:S01]  /*66a0*/  LDC.64 R14, c[0x0][0x620] ;  /* 0x00018800ff0e7b82 */ /* 0x000f220000000a00 */
[----:B0-----:R-:W-:-:S04]  /*66b0*/  ISETP.NE.U32.AND P0, PT, R10, RZ, PT ;  /* 0x000000ff0a00720c */ /* 0x001fc80003f05070 */
[----:B------:R-:W-:-:S13]  /*66c0*/  ISETP.NE.AND.EX P0, PT, R11, RZ, PT, P0 ;  /* 0x000000ff0b00720c */ /* 0x000fda0003f05300 */
[----:B-1234-:R-:W-:Y:S05]  /*66d0*/  @!P0 BRA `(.L_x_160) ;  /* 0x0000000000288947 */ /* 0x01efea0003800000 */
        /* <DEDUP_REMOVED lines=10> */
.L_x_160:
[-CC-:B------:R-:W-:Y:S01]  /*6780*/  SHF.R.U64 R101, R8, R0.reuse, R9.reuse ;  /* 0x0000000008657219 */ /* 0x180fe20000001209 */
[----:B------:R-:W0:Y:S01]  /*6790*/  LDC.64 R26, c[0x0][0x640] ;  /* 0x00019000ff1a7b82 */ /* 0x000e220000000a00 */
[----:B------:R-:W-:Y:S01]  /*67a0*/  SHF.R.U32.HI R0, RZ, R0, R9 ;  /* 0x00000000ff007219 */ /* 0x000fe20000011609 */
[----:B------:R-:W-:Y:S01]  /*67b0*/  ULDC UR4, c[0x0][0x150] ;  /* 0x0000540000047ab9 */ /* 0x000fe20000000800 */
[----:B------:R-:W-:Y:S02]  /*67c0*/  IADD3 R3, P0, RZ, -R101, RZ ;  /* 0x80000065ff037210 */ /* 0x000fe40007f1e0ff */
[----:B------:R-:W-:-:S03]  /*67d0*/  I2FP.F32.U32 R7, R12 ;  /* 0x0000000c00077245 */ /* 0x000fc60000201000 */
[----:B------:R-:W1:Y:S01]  /*67e0*/  LDC R6, c[0x0][0x618] ;  /* 0x00018600ff067b82 */ /* 0x000e620000000800 */
[----:B------:R-:W-:Y:S02]  /*67f0*/  IMAD.X R5, RZ, RZ, ~R0, P0 ;  /* 0x000000ffff057224 */ /* 0x000fe400000e0e00 */
[----:B------:R-:W-:Y:S01]  /*6800*/  FMUL R7, R7, UR4 ;  /* 0x0000000407077c20 */ /* 0x000fe20008400000 */
[----:B------:R-:W-:Y:S01]  /*6810*/  ULDC UR4, c[0x0][0x154] ;  /* 0x0000550000047ab9 */ /* 0x000fe20000000800 */
[-C--:B------:R-:W-:Y:S02]  /*6820*/  IMAD R0, R5, R14.reuse, RZ ;  /* 0x0000000e05007224 */ /* 0x080fe400078e02ff */
[C---:B------:R-:W-:Y:S01]  /*6830*/  IMAD.WIDE.U32 R4, R3.reuse, R14, R16 ;  /* 0x0000000e03047225 */ /* 0x040fe200078e0010 */
[----:B------:R-:W2:Y:S01]  /*6840*/  LDC R8, c[0x0][0x608] ;  /* 0x00018200ff087b82 */ /* 0x000ea20000000800 */
[----:B------:R-:W3:Y:S02]  /*6850*/  F2I.U32.TRUNC.NTZ R7, R7 ;  /* 0x0000000700077305 */ /* 0x000ee4000020f000 */
[----:B------:R-:W-:Y:S01]  /*6860*/  IMAD R3, R3, R15, R0 ;  /* 0x0000000f03037224 */ /* 0x000fe200078e0200 */
[----:B------:R-:W-:-:S03]  /*6870*/  I2FP.F32.U32 R0, R20 ;  /* 0x0000001400007245 */ /* 0x000fc60000201000 */
[----:B------:R-:W-:Y:S01]  /*6880*/  IMAD.IADD R3, R5, 0x1, R3 ;  /* 0x0000000105037824 */ /* 0x000fe200078e0203 */
[----:B------:R-:W4:Y:S01]  /*6890*/  LDC R11, c[0x0][0x658] ;  /* 0x00019600ff0b7b82 */ /* 0x000f220000000800 */
[----:B0-----:R-:W-:-:S04]  /*68a0*/  ISETP.NE.U32.AND P0, PT, R26, RZ, PT ;  /* 0x000000ff1a00720c */ /* 0x001fc80003f05070 */
[----:B------:R-:W-:-:S03]  /*68b0*/  ISETP.NE.AND.EX P0, PT, R27, RZ, PT, P0 ;  /* 0x000000ff1b00720c */ /* 0x000fc60003f05300 */
[----:B------:R-:W0:Y:S01]  /*68c0*/  LDC R9, c[0x0][0x144] ;  /* 0x00005100ff097b82 */ /* 0x000e220000000800 */
[-C--:B-1----:R-:W-:Y:S01]  /*68d0*/  SHF.R.U64 R10, R4, R6.reuse, R3 ;  /* 0x00000006040a7219 */ /* 0x082fe20000001203 */
[----:B---3--:R-:W-:Y:S01]  /*68e0*/  IMAD.MOV R7, RZ, RZ, -R7 ;  /* 0x000000ffff077224 */ /* 0x008fe200078e0a07 */
[----:B------:R-:W-:Y:S01]  /*68f0*/  SHF.R.U32.HI R3, RZ, R6, R3 ;  /* 0x00000006ff037219 */ /* 0x000fe20000011603 */
[----:B------:R-:W-:-:S04]  /*6900*/  FMUL R6, R0, UR4 ;  /* 0x0000000400067c20 */ /* 0x000fc80008400000 */
[----:B------:R-:W1:Y:S01]  /*6910*/  LDC R21, c[0x0][0x148] ;  /* 0x00005200ff157b82 */ /* 0x000e620000000800 */
[----:B------:R3:W0:Y:S01]  /*6920*/  F2I.U32.TRUNC.NTZ R14, R6 ;  /* 0x00000006000e7305 */ /* 0x000622000020f000 */
[-CC-:B--2---:R-:W-:Y:S02]  /*6930*/  SHF.R.U64 R13, R10, R8.reuse, R3.reuse ;  /* 0x000000080a0d7219 */ /* 0x184fe40000001203 */
[----:B------:R-:W-:-:S04]  /*6940*/  SHF.R.U32.HI R0, RZ, R8, R3 ;  /* 0x00000008ff007219 */ /* 0x000fc80000011603 */
[----:B-----5:R-:W2:Y:S01]  /*6950*/  LDC R24, c[0x0][0x648] ;  /* 0x00019200ff187b82 */ /* 0x020ea20000000800 */
[-CC-:B----4-:R-:W-:Y:S02]  /*6960*/  SHF.R.U64 R15, R13, R11.reuse, R0.reuse ;  /* 0x0000000b0d0f7219 */ /* 0x190fe40000001200 */
[----:B------:R-:W-:-:S03]  /*6970*/  SHF.R.U32.HI R5, RZ, R11, R0 ;  /* 0x0000000bff057219 */ /* 0x000fc60000011600 */
[----:B------:R-:W-:Y:S02]  /*6980*/  IMAD.MOV.U32 R4, RZ, RZ, R15 ;  /* 0x000000ffff047224 */ /* 0x000fe400078e000f */
[----:B------:R-:W4:Y:S01]  /*6990*/  LDC R28, c[0x0][0x638] ;  /* 0x00018e00ff1c7b82 */ /* 0x000f220000000800 */
[----:B0-----:R-:W-:-:S07]  /*69a0*/  IMAD R25, R9, R7, R12 ;  /* 0x0000000709197224 */ /* 0x001fce00078e020c */
[----:B------:R-:W0:Y:S08]  /*69b0*/  LDC R29, c[0x0][0x610] ;  /* 0x00018400ff1d7b82 */ /* 0x000e300000000800 */
[----:B------:R-:W0:Y:S01]  /*69c0*/  LDC R30, c[0x0][0x600] ;  /* 0x00018000ff1e7b82 */ /* 0x000e220000000800 */
[----:B-123--:R-:W-:Y:S05]  /*69d0*/  @!P0 BRA `(.L_x_161) ;  /* 0x0000000000288947 */ /* 0x00efea0003800000 */
[----:B------:R-:W1:Y:S02]  /*69e0*/  LDC R0, c[0x0][0x64c] ;  /* 0x00019300ff007b82 */ /* 0x000e640000000800 */
[----:B-1----:R-:W-:-:S05]  /*69f0*/  IADD3 R3, P0, R15, R0, RZ ;  /* 0x000000000f037210 */ /* 0x002fca0007f1e0ff */
        /* <DEDUP_REMOVED lines=8> */
.L_x_161:
[----:B------:R-:W-:Y:S01]  /*6a80*/  ISETP.NE.AND P0, PT, R2, 0x1, PT ;  /* 0x000000010200780c */ /* 0x000fe20003f05270 */
[----:B------:R-:W-:Y:S01]  /*6a90*/  IMAD.MOV R14, RZ, RZ, -R14 ;  /* 0x000000ffff0e7224 */ /* 0x000fe200078e0a0e */
[----:B------:R-:W-:Y:S02]  /*6aa0*/  SHF.R.U64 R3, R4, R24, R5 ;  /* 0x0000001804037219 */ /* 0x000fe40000001205 */
[----:B------:R-:W-:Y:S02]  /*6ab0*/  LOP3.LUT R0, R13, R98, RZ, 0xc0, !PT ;  /* 0x000000620d007212 */ /* 0x000fe400078ec0ff */
[----:B------:R-:W-:Y:S01]  /*6ac0*/  LOP3.LUT R10, R10, R97, RZ, 0xc0, !PT ;  /* 0x000000610a0a7212 */ /* 0x000fe200078ec0ff */
[----:B------:R-:W-:Y:S02]  /*6ad0*/  IMAD.MOV R4, RZ, RZ, -R3 ;  /* 0x000000ffff047224 */ /* 0x000fe400078e0a03 */
[----:B------:R-:W-:Y:S02]  /*6ae0*/  IMAD R0, R93, R3, R0 ;  /* 0x000000035d007224 */ /* 0x000fe400078e0200 */
[----:B----4-:R-:W-:-:S02]  /*6af0*/  IMAD R3, R4, R28, R15 ;  /* 0x0000001c04037224 */ /* 0x010fc400078e020f */
[----:B------:R-:W-:Y:S02]  /*6b00*/  @P0 IMAD R25, R21, R14, R20 ;  /* 0x0000000e15190224 */ /* 0x000fe400078e0214 */
[----:B0-----:R-:W-:Y:S02]  /*6b10*/  IMAD R5, R3, R30, R10 ;  /* 0x0000001e03057224 */ /* 0x001fe400078e020a */
[----:B------:R-:W-:Y:S02]  /*6b20*/  IMAD R0, R0, R29, R25 ;  /* 0x0000001d00007224 */ /* 0x000fe400078e0219 */
[----:B------:R-:W-:-:S03]  /*6b30*/  IMAD.MOV.U32 R4, RZ, RZ, 0x1 ;  /* 0x00000001ff047424 */ /* 0x000fc600078e00ff */
[----:B------:R-:W-:Y:S02]  /*6b40*/  SEL R100, R5, R0, !P0 ;  /* 0x0000000005647207 */ /* 0x000fe40004000000 */
[----:B------:R-:W-:Y:S02]  /*6b50*/  PRMT R3, R4, 0x7610, R3 ;  /* 0x0000761004037816 */ /* 0x000fe40000000003 */
[----:B------:R-:W-:-:S07]  /*6b60*/  SEL R0, R0, R5, !P0 ;  /* 0x0000000500007207 */ /* 0x000fce0004000000 */
.L_x_159:
[----:B------:R-:W-:Y:S01]  /*6b70*/  LOP3.LUT P0, RZ, R3, 0xff, RZ, 0xc0, !PT ;  /* 0x000000ff03ff7812 */ /* 0x000fe2000780c0ff */
[----:B------:R-:W-:Y:S01]  /*6b80*/  UIMAD.WIDE.U32 UR4, UR42, -0x55555555, URZ ;  /* 0xaaaaaaab2a0478a5 */ /* 0x000fe2000f8e003f */
[----:B------:R-:W-:-:S03]  /*6b90*/  IMAD.MOV.U32 R103, RZ, RZ, R0 ;  /* 0x000000ffff677224 */ /* 0x000fc600078e0000 */
[----:B------:R-:W-:-:S04]  /*6ba0*/  USHF.R.U32.HI UR4, URZ, 0x1, UR5 ;  /* 0x000000013f047899 */ /* 0x000fc80008011605 */
[----:B------:R-:W-:-:S04]  /*6bb0*/  UIMAD UR42, UR4, -0x3, UR42 ;  /* 0xfffffffd042a78a4 */ /* 0x000fc8000f8e022a */
[----:B------:R-:W-:Y:S08]  /*6bc0*/  @P0 BRA `(.L_x_162) ;  /* 0xffffffa8002c0947 */ /* 0x000ff0000383ffff */
[----:B------:R-:W-:Y:S05]  /*6bd0*/  EXIT ;  /* 0x000000000000794d */ /* 0x000fea0003800000 */
.L_x_7:
        /* <DEDUP_REMOVED lines=26> */
.L_x_164:
[----:B------:R-:W0:Y:S01]  /*6d80*/  LDC.64 R30, c[0x0][0x640] ;  /* 0x00019000ff1e7b82 */ /* 0x000e220000000a00 */
[-CC-:B------:R-:W-:Y:S01]  /*6d90*/  SHF.R.U64 R22, R14, R8.reuse, R15.reuse ;  /* 0x000000080e167219 */ /* 0x180fe2000000120f */
[----:B------:R-:W-:Y:S01]  /*6da0*/  IMAD.MOV.U32 R27, RZ, RZ, 0x1 ;  /* 0x00000001ff1b7424 */ /* 0x000fe200078e00ff */
[----:B------:R-:W-:Y:S02]  /*6db0*/  SHF.R.U32.HI R7, RZ, R8, R15 ;  /* 0x00000008ff077219 */ /* 0x000fe4000001160f */
[----:B------:R-:W-:-:S03]  /*6dc0*/  IADD3 R13, P0, RZ, -R22, RZ ;  /* 0x80000016ff0d7210 */ /* 0x000fc60007f1e0ff */
[----:B------:R-:W1:Y:S02]  /*6dd0*/  LDC R12, c[0x0][0x618] ;  /* 0x00018600ff0c7b82 */ /* 0x000e640000000800 */
[----:B------:R-:W-:Y:S02]  /*6de0*/  IMAD.X R7, RZ, RZ, ~R7, P0 ;  /* 0x000000ffff077224 */ /* 0x000fe400000e0e07 */
[----:B------:R-:W-:-:S04]  /*6df0*/  IMAD.WIDE.U32 R10, R13, R24, R16 ;  /* 0x000000180d0a7225 */ /* 0x000fc800078e0010 */
[----:B------:R-:W2:Y:S01]  /*6e00*/  LDC R14, c[0x0][0x608] ;  /* 0x00018200ff0e7b82 */ /* 0x000ea20000000800 */
[----:B------:R-:W-:-:S04]  /*6e10*/  IMAD R8, R7, R24, RZ ;  /* 0x0000001807087224 */ /* 0x000fc800078e02ff */
[----:B------:R-:W-:-:S03]  /*6e20*/  IMAD R7, R13, R25, R8 ;  /* 0x000000190d077224 */ /* 0x000fc600078e0208 */
[----:B------:R-:W3:Y:S01]  /*6e30*/  LDC R28, c[0x0][0x658] ;  /* 0x00019600ff1c7b82 */ /* 0x000ee20000000800 */
[----:B------:R-:W-:Y:S01]  /*6e40*/  IMAD.IADD R7, R11, 0x1, R7 ;  /* 0x000000010b077824 */ /* 0x000fe200078e0207 */
[----:B0-----:R-:W-:Y:S01]  /*6e50*/  ISETP.NE.U32.AND P0, PT, R30, RZ, PT ;  /* 0x000000ff1e00720c */ /* 0x001fe20003f05070 */
[----:B------:R-:W-:-:S03]  /*6e60*/  IMAD.MOV.U32 R11, RZ, RZ, -0x1 ;  /* 0xffffffffff0b7424 */ /* 0x000fc600078e00ff */
        /* <DEDUP_REMOVED lines=8> */
[-C--:B---3--:R-:W-:Y:S02]  /*6ef0*/  SHF.L.U32 R10, R11, R28.reuse, RZ ;  /* 0x0000001c0b0a7219 */ /* 0x088fe400000006ff */
[--C-:B------:R-:W-:Y:S02]  /*6f00*/  SHF.R.U64 R26, R24, R28, R7.reuse ;  /* 0x0000001c181a7219 */ /* 0x100fe40000001207 */
[----:B------:R-:W-:Y:S02]  /*6f10*/  LOP3.LUT R29, RZ, R10, RZ, 0x33, !PT ;  /* 0x0000000aff1d7212 */ /* 0x000fe400078e33ff */
[----:B------:R-:W-:Y:S01]  /*6f20*/  SHF.R.U32.HI R11, RZ, R28, R7 ;  /* 0x0000001cff0b7219 */ /* 0x000fe20000011607 */
[----:B------:R-:W3:Y:S01]  /*6f30*/  LDC R32, c[0x0][0x610] ;  /* 0x00018400ff207b82 */ /* 0x000ee20000000800 */
[----:B------:R-:W-:Y:S01]  /*6f40*/  IMAD.MOV.U32 R10, RZ, RZ, R26 ;  /* 0x000000ffff0a7224 */ /* 0x000fe200078e001a */
[----:B------:R-:W-:Y:S06]  /*6f50*/  @!P0 BRA `(.L_x_165) ;  /* 0x0000000000288947 */ /* 0x000fec0003800000 */
        /* <DEDUP_REMOVED lines=10> */
.L_x_165:
[----:B------:R-:W-:Y:S02]  /*7000*/  ISETP.NE.AND P0, PT, R2, 0x1, PT ;  /* 0x000000010200780c */ /* 0x000fe40003f05270 */
[----:B-1----:R-:W-:Y:S01]  /*7010*/  SHF.R.U64 R8, R10, R8, R11 ;  /* 0x000000080a087219 */ /* 0x002fe2000000120b */
[----:B0-----:R-:W-:Y:S01]  /*7020*/  VIADD R11, R21, 0xffffffff ;  /* 0xffffffff150b7836 */ /* 0x001fe20000000000 */
[----:B------:R-:W-:Y:S02]  /*7030*/  SHF.L.U32 R27, R27, R28, RZ ;  /* 0x0000001c1b1b7219 */ /* 0x000fe400000006ff */
[----:B------:R-:W-:Y:S01]  /*7040*/  LOP3.LUT R5, R24, R29, RZ, 0xc0, !PT ;  /* 0x0000001d18057212 */ /* 0x000fe200078ec0ff */
[----:B------:R-:W-:-:S04]  /*7050*/  IMAD.MOV R7, RZ, RZ, -R8 ;  /* 0x000000ffff077224 */ /* 0x000fc800078e0a08 */
[----:B------:R-:W-:Y:S02]  /*7060*/  IMAD R5, R27, R8, R5 ;  /* 0x000000081b057224 */ /* 0x000fe400078e0205 */
[----:B------:R-:W-:Y:S01]  /*7070*/  @P0 IMAD R6, R9, R23, R4 ;  /* 0x0000001709060224 */ /* 0x000fe200078e0204 */
[----:B------:R-:W-:Y:S01]  /*7080*/  LOP3.LUT R9, R20, R11, RZ, 0xc0, !PT ;  /* 0x0000000b14097212 */ /* 0x000fe200078ec0ff */
[----:B--2---:R-:W-:Y:S02]  /*7090*/  IMAD R4, R7, R25, R26 ;  /* 0x0000001907047224 */ /* 0x004fe400078e021a */
[----:B---3--:R-:W-:Y:S02]  /*70a0*/  IMAD R6, R5, R32, R6 ;  /* 0x0000002005067224 */ /* 0x008fe400078e0206 */
[----:B------:R-:W-:Y:S02]  /*70b0*/  IMAD R5, R4, R21, R9 ;  /* 0x0000001504057224 */ /* 0x000fe400078e0209 */
[----:B------:R-:W-:-:S02]  /*70c0*/  IMAD.MOV.U32 R8, RZ, RZ, 0x1 ;  /* 0x00000001ff087424 */ /* 0x000fc400078e00ff */
[----:B------:R-:W-:Y:S01]  /*70d0*/  IMAD.MOV.U32 R7, RZ, RZ, R22 ;  /* 0x000000ffff077224 */ /* 0x000fe200078e0016 */
[----:B------:R-:W-:Y:S02]  /*70e0*/  SEL R21, R5, R6, !P0 ;  /* 0x0000000605157207 */ /* 0x000fe40004000000 */
[----:B------:R-:W-:-:S07]  /*70f0*/  SEL R20, R6, R5, !P0 ;  /* 0x0000000506147207 */ /* 0x000fce0004000000 */
.L_x_163:
[----:B------:R-:W-:-:S08]  /*7100*/  NOP ;  /* 0x0000000000007918 */ /* 0x000fd00000000000 */
[----:B------:R-:W0:-:S00]  /*7110*/  USETMAXREG.DEALLOC.CTAPOOL 0x28 ;  /* 0x00000028000079c8 */ /* 0x000e0000080e0500 */
[----:B0-----:R-:W-:-:S13]  /*7120*/  ISETP.NE.AND P0, PT, R3, RZ, PT ;  /* 0x000000ff0300720c */ /* 0x001fda0003f05270 */
[----:B------:R-:W-:Y:S05]  /*7130*/  @P0 EXIT ;  /* 0x000000000000094d */ /* 0x000fea0003800000 */
[----:B------:R-:W-:Y:S01]  /*7140*/  LOP3.LUT P0, RZ, R8, 0xff, RZ, 0xc0, !PT ;  /* 0x000000ff08ff7812 */ /* 0x000fe2000780c0ff */
[----:B------:R-:W-:Y:S02]  /*7150*/  IMAD.MOV.U32 R3, RZ, RZ, 0x1 ;  /* 0x00000001ff037424 */ /* 0x000fe400078e00ff */
[----:B------:R-:W-:-:S10]  /*7160*/  IMAD.MOV.U32 R8, RZ, RZ, RZ ;  /* 0x000000ffff087224 */ /* 0x000fd400078e00ff */
[----:B------:R-:W-:Y:S05]  /*7170*/  @!P0 BRA `(.L_x_166) ;  /* 0x0000000c00588947 */ /* 0x000fea0003800000 */
[----:B------:R-:W0:Y:S01]  /*7180*/  LDC R3, c[0x0][0x28c] ;  /* 0x0000a300ff037b82 */ /* 0x000e220000000800 */
[----:B------:R-:W1:Y:S01]  /*7190*/  S2R R13, SR_CgaCtaId ;  /* 0x00000000000d7919 */ /* 0x000e620000008800 */
[----:B------:R-:W-:Y:S01]  /*71a0*/  ULDC UR5, c[0x0][0x658] ;  /* 0x0001960000057ab9 */ /* 0x000fe20000000800 */
[----:B------:R-:W-:Y:S01]  /*71b0*/  UMOV UR6, 0xffffffff ;  /* 0xffffffff00067882 */ /* 0x000fe20000000000 */
[----:B------:R-:W-:Y:S01]  /*71c0*/  BSSY B0, `(.L_x_166) ;  /* 0x00000d1000007945 */ /* 0x000fe20003800000 */
[----:B------:R-:W-:Y:S01]  /*71d0*/  USHF.L.U32 UR6, UR6, UR5, URZ ;  /* 0x0000000506067299 */ /* 0x000fe2000800063f */
[----:B------:R-:W-:Y:S01]  /*71e0*/  IMAD.MOV.U32 R10, RZ, RZ, 0x1 ;  /* 0x00000001ff0a7424 */ /* 0x000fe200078e00ff */
[----:B------:R-:W-:Y:S01]  /*71f0*/  LOP3.LUT R9, R18, 0x2, RZ, 0xfc, !PT ;  /* 0x0000000212097812 */ /* 0x000fe200078efcff */
[----:B------:R-:W-:Y:S01]  /*7200*/  IMAD.MOV.U32 R8, RZ, RZ, RZ ;  /* 0x000000ffff087224 */ /* 0x000fe200078e00ff */
[----:B------:R-:W-:Y:S01]  /*7210*/  ULDC UR4, c[0x0][0x600] ;  /* 0x0001800000047ab9 */ /* 0x000fe20000000800 */
[----:B------:R-:W-:Y:S01]  /*7220*/  UMOV UR7, 0x1 ;  /* 0x0000000100077882 */ /* 0x000fe20000000000 */
[----:B------:R-:W-:-:S02]  /*7230*/  UIADD3 UR4, UR4, -0x1, URZ ;  /* 0xffffffff04047890 */ /* 0x000fc4000fffe03f */
[----:B------:R-:W-:Y:S02]  /*7240*/  USHF.L.U32 UR5, UR7, UR5, URZ ;  /* 0x0000000507057299 */ /* 0x000fe4000800063f */
[----:B------:R-:W-:Y:S01]  /*7250*/  ULOP3.LUT UR6, URZ, UR6, URZ, 0x33, !UPT ;  /* 0x000000063f067292 */ /* 0x000fe2000f8e333f */
[----:B------:R-:W-:Y:S01]  /*7260*/  ULDC.64 UR30, c[0x0][0x198] ;  /* 0x00006600001e7ab9 */ /* 0x000fe20000000a00 */
[----:B0-----:R-:W-:-:S05]  /*7270*/  VIADD R3, R3, 0x7f ;  /* 0x0000007f03037836 */ /* 0x001fca0000000000 */
[----:B------:R-:W-:-:S04]  /*7280*/  SHF.R.S32.HI R4, RZ, 0x1f, R3 ;  /* 0x0000001fff047819 */ /* 0x000fc80000011403 */
[----:B------:R-:W-:Y:S01]  /*7290*/  LEA.HI R4, R4, R3, RZ, 0x7 ;  /* 0x0000000304047211 */ /* 0x000fe200078f38ff */
[C---:B-1----:R-:W-:Y:S02]  /*72a0*/  IMAD.SHL.U32 R12, R13.reuse, 0x20, RZ ;  /* 0x000000200d0c7824 */ /* 0x042fe400078e00ff */
[----:B------:R-:W-:Y:S01]  /*72b0*/  IMAD.SHL.U32 R13, R13, 0x800, RZ ;  /* 0x000008000d0d7824 */ /* 0x000fe200078e00ff */
[----:B------:R-:W-:Y:S01]  /*72c0*/  SHF.R.S32.HI R11, RZ, 0x7, R4 ;  /* 0x00000007ff0b7819 */ /* 0x000fe20000011404 */
[----:B------:R-:W-:Y:S01]  /*72d0*/  IMAD.MOV.U32 R3, RZ, RZ, 0x1 ;  /* 0x00000001ff037424 */ /* 0x000fe200078e00ff */
[----:B------:R-:W-:Y:S02]  /*72e0*/  LOP3.LUT R12, R12, 0x60, RZ, 0xc0, !PT ;  /* 0x000000600c0c7812 */ /* 0x000fe400078ec0ff */
[----:B------:R-:W-:Y:S01]  /*72f0*/  LOP3.LUT R13, R13, 0x1800, RZ, 0xc0, !PT ;  /* 0x000018000d0d7812 */ /* 0x000fe200078ec0ff */
[----:B------:R-:W-:-:S07]  /*7300*/  VIADD R19, R11, 0x1 ;  /* 0x000000010b137836 */ /* 0x000fce0000000000 */
.L_x_177:
[----:B------:R-:W-:-:S03]  /*7310*/  UMOV UR7, 0xffffffff ;  /* 0xffffffff00077882 */ /* 0x000fc60000000000 */
[----:B------:R-:W-:Y:S05]  /*7320*/  BRA.DIV UR7, `(.L_x_167) ;  /* 0x0000000e07b07947 */ /* 0x000fea000b800000 */
[----:B------:R-:W-:-:S13]  /*7330*/  ELECT P6, URZ, PT ;  /* 0x00000000003f782f */ /* 0x000fda00038c0000 */
.L_x_187:
[----:B------:R-:W0:Y:S01]  /*7340*/  LDC R4, c[0x0][0x28c] ;  /* 0x0000a300ff047b82 */ /* 0x000e220000000800 */
[----:B------:R-:W-:Y:S01]  /*7350*/  BSSY B1, `(.L_x_168) ;  /* 0x0000044000017945 */ /* 0x000fe20003800000 */
[----:B0-----:R-:W-:-:S13]  /*7360*/  ISETP.LT.OR P6, PT, R4, 0x1, !P6 ;  /* 0x000000010400780c */ /* 0x001fda00077c1670 */
[----:B------:R-:W-:Y:S05]  /*7370*/  @P6 BRA `(.L_x_169) ;  /* 0x0000000400046947 */ /* 0x000fea0003800000 */
[----:B------:R-:W-:Y:S02]  /*7380*/  IMAD R21, R21, 0x80, R12 ;  /* 0x0000008015157824 */ /* 0x000fe400078e020c */
[----:B------:R-:W-:Y:S02]  /*7390*/  IMAD.SHL.U32 R20, R20, 0x80, RZ ;  /* 0x0000008014147824 */ /* 0x000fe400078e00ff */
[----:B------:R-:W-:Y:S02]  /*73a0*/  IMAD.MOV.U32 R22, RZ, RZ, RZ ;  /* 0x000000ffff167224 */ /* 0x000fe400078e00ff */
[----:B------:R-:W-:Y:S02]  /*73b0*/  IMAD.MOV.U32 R4, RZ, RZ, R19 ;  /* 0x000000ffff047224 */ /* 0x000fe400078e0013 */
[----:B------:R-:W-:Y:S02]  /*73c0*/  IMAD.MOV.U32 R5, RZ, RZ, R3 ;  /* 0x000000ffff057224 */ /* 0x000fe400078e0003 */
[----:B------:R-:W-:-:S07]  /*73d0*/  IMAD.MOV.U32 R6, RZ, RZ, R8 ;  /* 0x000000ffff067224 */ /* 0x000fce00078e0008 */
.L_x_172:
[----:B------:R-:W0:Y:S01]  /*73e0*/  S2R R15, SR_CgaCtaId ;  /* 0x00000000000f7919 */ /* 0x000e220000008800 */
[----:B------:R-:W-:Y:S02]  /*73f0*/  MOV R14, 0x400 ;  /* 0x00000400000e7802 */ /* 0x000fe40000000f00 */
[----:B------:R-:W-:Y:S02]  /*7400*/  ISETP.NE.AND P1, PT, R0, RZ, PT ;  /* 0x000000ff0000720c */ /* 0x000fe40003f25270 */
[----:B0-----:R-:W-:Y:S02]  /*7410*/  LEA R25, R15, R14, 0x18 ;  /* 0x0000000e0f197211 */ /* 0x001fe400078ec0ff */
[----:B------:R-:W-:-:S09]  /*7420*/  SHF.L.U32 R14, R5, 0x1f, RZ ;  /* 0x0000001f050e7819 */ /* 0x000fd200000006ff */
[----:B------:R-:W0:Y:S01]  /*7430*/  @!P1 LDC R15, c[0x0][0x500] ;  /* 0x00014000ff0f9b82 */ /* 0x000e220000000800 */
[----:B------:R-:W-:-:S04]  /*7440*/  IMAD R23, R6, 0x8, R25 ;  /* 0x0000000806177824 */ /* 0x000fc800078e0219 */
[----:B------:R-:W1:Y:S02]  /*7450*/  SYNCS.PHASECHK.TRANS64.TRYWAIT P0, [R23+URZ+0x18], R14 ;  /* 0x0000180e170075a7 */ /* 0x000e64000800017f */
[----:B-1----:R-:W-:Y:S05]  /*7460*/  @!P0 BRA `(.L_x_170) ;  /* 0x0000000c00808947 */ /* 0x002fea0003800000 */
.L_x_188:
[----:B-1----:R-:W-:Y:S01]  /*7470*/  PRMT R14, R9, 0x9910, RZ ;  /* 0x00009910090e7816 */ /* 0x002fe200000000ff */
[----:B0-----:R0:W-:Y:S03]  /*7480*/  @!P1 SYNCS.ARRIVE.TRANS64 RZ, [R23+URZ], R15 ;  /* 0x0000000f17ff99a7 */ /* 0x0011e6000800003f */
[----:B------:R-:W-:-:S13]  /*7490*/  ISETP.NE.AND P0, PT, R14, 0x2, PT ;  /* 0x000000020e00780c */ /* 0x000fda0003f05270 */
[----:B0-----:R-:W-:Y:S05]  /*74a0*/  @P0 BRA `(.L_x_171) ;  /* 0x0000000000040947 */ /* 0x001fea0003800000 */
[----:B------:R-:W-:Y:S01]  /*74b0*/  BPT.TRAP 0x1 ;  /* 0x000000040000795c */ /* 0x000fe20000300000 */
.L_x_171:
[----:B------:R-:W-:Y:S01]  /*74c0*/  IMAD R14, R6, 0x8000, R25 ;  /* 0x00008000060e7824 */ /* 0x000fe200078e0219 */
[----:B------:R-:W-:Y:S01]  /*74d0*/  R2UR UR34, R22 ;  /* 0x00000000162272ca */ /* 0x000fe200000e0000 */
[----:B------:R-:W-:Y:S01]  /*74e0*/  VIADD R4, R4, 0xffffffff ;  /* 0xffffffff04047836 */ /* 0x000fe20000000000 */
[----:B------:R-:W-:Y:S01]  /*74f0*/  R2UR UR33, R23 ;  /* 0x00000000172172ca */ /* 0x000fe200000e0000 */
[----:B------:R-:W-:Y:S01]  /*7500*/  UIADD3 UR14, UP0, UR30, 0xf0, URZ ;  /* 0x000000f01e0e7890 */ /* 0x000fe2000ff1e03f */
[----:B------:R-:W-:Y:S01]  /*7510*/  R2UR UR24, R14 ;  /* 0x000000000e1872ca */ /* 0x000fe200000e0000 */
[----:B------:R-:W-:Y:S01]  /*7520*/  IMAD R14, R6, 0x4000, R13 ;  /* 0x00004000060e7824 */ /* 0x000fe200078e020d */
[----:B------:R-:W-:Y:S01]  /*7530*/  R2UR UR36, R7 ;  /* 0x00000000072472ca */ /* 0x000fe200000e0000 */
[----:B------:R-:W-:Y:S01]  /*7540*/  UIADD3 UR42, UP1, UR30, 0x1f0, URZ ;  /* 0x000001f01e2a7890 */ /* 0x000fe2000ff3e03f */
[----:B------:R-:W-:Y:S01]  /*7550*/  R2UR UR35, R20 ;  /* 0x00000000142372ca */ /* 0x000fe200000e0000 */
[----:B------:R-:W-:Y:S01]  /*7560*/  IMAD R14, R14, 0x2, R25 ;  /* 0x000000020e0e7824 */ /* 0x000fe200078e0219 */
[----:B------:R-:W-:Y:S01]  /*7570*/  R2UR UR19, R21 ;  /* 0x00000000151372ca */ /* 0x000fe200000e0000 */
[----:B------:R-:W-:Y:S01]  /*7580*/  UIADD3.X UR15, URZ, UR31, URZ, UP0, !UPT ;  /* 0x0000001f3f0f7290 */ /* 0x000fe200087fe43f */
[----:B------:R-:W-:Y:S01]  /*7590*/  ISETP.GT.AND P1, PT, R4, 0x1, PT ;  /* 0x000000010400780c */ /* 0x000fe20003f24270 */
[----:B------:R-:W-:Y:S01]  /*75a0*/  UIADD3 UR26, UR34, 0x40, URZ ;  /* 0x00000040221a7890 */ /* 0x000fe2000fffe03f */
[----:B------:R-:W-:Y:S01]  /*75b0*/  R2UR UR8, R14 ;  /* 0x000000000e0872ca */ /* 0x000fe200000e0000 */
[----:B------:R-:W-:Y:S01]  /*75c0*/  UIADD3.X UR43, URZ, UR31, URZ, UP1, !UPT ;  /* 0x0000001f3f2b7290 */ /* 0x000fe20008ffe43f */
[----:B------:R-:W-:Y:S01]  /*75d0*/  VIADD R6, R6, 0x1 ;  /* 0x0000000106067836 */ /* 0x000fe20000000000 */
[----:B------:R-:W-:Y:S01]  /*75e0*/  UIADD3 UR32, UR24, 0x100, URZ ;  /* 0x0000010018207890 */ /* 0x000fe2000fffe03f */
[----:B------:R-:W-:Y:S01]  /*75f0*/  VIADD R22, R22, 0x80 ;  /* 0x0000008016167836 */ /* 0x000fe20000000000 */
[----:B------:R-:W-:Y:S01]  /*7600*/  UIADD3 UR24, UR24, 0x4100, URZ ;  /* 0x0000410018187890 */ /* 0x000fe2000fffe03f */
[----:B------:R-:W-:Y:S01]  /*7610*/  UMOV UR22, 0x0 ;  /* 0x0000000000167882 */ /* 0x000fe20000000000 */
[----:B------:R-:W-:Y:S01]  /*7620*/  UMOV UR23, 0x10000000 ;  /* 0x1000000000177882 */ /* 0x000fe20000000000 */
[----:B------:R-:W-:Y:S01]  /*7630*/  ISETP.NE.AND P0, PT, R6, 0x3, PT ;  /* 0x000000030600780c */ /* 0x000fe20003f05270 */
[----:B------:R-:W-:Y:S01]  /*7640*/  UMOV UR25, UR33 ;  /* 0x0000002100197c82 */ /* 0x000fe20008000000 */
[----:B------:R-:W-:Y:S01]  /*7650*/  UMOV UR28, UR36 ;  /* 0x00000024001c7c82 */ /* 0x000fe20008000000 */
[----:B------:R-:W-:-:S02]  /*7660*/  UMOV UR27, UR35 ;  /* 0x00000023001b7c82 */ /* 0x000fc40008000000 */
[----:B------:R-:W-:Y:S01]  /*7670*/  UIADD3 UR16, UR8, 0x18100, URZ ;  /* 0x0001810008107890 */ /* 0x000fe2000fffe03f */
[----:B------:R0:W-:Y:S01]  /*7680*/  UTMALDG.3D [UR32], [UR14], desc[UR22] ;  /* 0x000016200e0075b4 */ /* 0x0001e20008011000 */
[----:B------:R-:W-:Y:S01]  /*7690*/  UIADD3 UR8, UR8, 0x1c100, URZ ;  /* 0x0001c10008087890 */ /* 0x000fe2000fffe03f */
[----:B------:R-:W-:Y:S01]  /*76a0*/  SEL R14, RZ, 0x1, P0 ;  /* 0x00000001ff0e7807 */ /* 0x000fe20000000000 */
[----:B------:R-:W-:Y:S01]  /*76b0*/  UMOV UR7, 0xf0000 ;  /* 0x000f000000077882 */ /* 0x000fe20000000000 */
[----:B------:R-:W-:Y:S01]  /*76c0*/  UMOV UR17, UR33 ;  /* 0x0000002100117c82 */ /* 0x000fe20008000000 */
[----:B------:R-:W-:Y:S01]  /*76d0*/  UMOV UR18, UR34 ;  /* 0x0000002200127c82 */ /* 0x000fe20008000000 */
[----:B------:R-:W-:Y:S01]  /*76e0*/  UMOV UR20, UR36 ;  /* 0x0000002400147c82 */ /* 0x000fe20008000000 */
[----:B------:R-:W-:Y:S01]  /*76f0*/  UMOV UR9, UR33 ;  /* 0x0000002100097c82 */ /* 0x000fe20008000000 */
[----:B------:R-:W-:Y:S01]  /*7700*/  UMOV UR11, UR19 ;  /* 0x00000013000b7c82 */ /* 0x000fe20008000000 */
[----:B------:R-:W-:Y:S01]  /*7710*/  UMOV UR12, UR36 ;  /* 0x00000024000c7c82 */ /* 0x000fe20008000000 */
[----:B------:R0:W-:Y:S01]  /*7720*/  UTMALDG.3D [UR24], [UR14], desc[UR22] ;  /* 0x000016180e0075b4 */ /* 0x0001e20008011000 */
[----:B------:R-:W-:Y:S01]  /*7730*/  UMOV UR10, UR26 ;  /* 0x0000001a000a7c82 */ /* 0x000fe20008000000 */
[----:B------:R-:W-:-:S02]  /*7740*/  LOP3.LUT R5, R5, R14, RZ, 0x3c, !PT ;  /* 0x0000000e05057212 */ /* 0x000fc400078e3cff */
[----:B------:R-:W-:Y:S01]  /*7750*/  SEL R6, R6, RZ, P0 ;  /* 0x000000ff06067207 */ /* 0x000fe20000000000 */
[----:B------:R0:W-:Y:S01]  /*7760*/  UTMALDG.3D.MULTICAST [UR16], [UR42], UR7, desc[UR22] ;  /* 0x000016102a0073b4 */ /* 0x0001e20008011807 */
[----:B------:R0:W-:Y:S02]  /*7770*/  UTMALDG.3D.MULTICAST [UR8], [UR42], UR7, desc[UR22] ;  /* 0x000016082a0073b4 */ /* 0x0001e40008011807 */
[----:B0-----:R-:W-:Y:S05]  /*7780*/  @P1 BRA `(.L_x_172) ;  /* 0xfffffffc00141947 */ /* 0x001fea000383ffff */
.L_x_169:
[----:B------:R-:W-:Y:S05]  /*7790*/  BSYNC B1 ;  /* 0x0000000000017941 */ /* 0x000fea0003800000 */
.L_x_168:
[----:B------:R-:W-:Y:S01]  /*77a0*/  LOP3.LUT P1, RZ, R10, 0xff, RZ, 0xc0, !PT ;  /* 0x000000ff0aff7812 */ /* 0x000fe2000782c0ff */
[C---:B------:R-:W-:Y:S01]  /*77b0*/  IMAD.IADD R7, R11.reuse, 0x1, R8 ;  /* 0x000000010b077824 */ /* 0x040fe200078e0208 */
[----:B------:R-:W-:Y:S01]  /*77c0*/  ULDC.64 UR8, c[0x0][0x650] ;  /* 0x0001940000087ab9 */ /* 0x000fe20000000a00 */
[----:B------:R-:W-:Y:S01]  /*77d0*/  ISETP.GE.U32.AND P2, PT, R11, 0x3, PT ;  /* 0x000000030b00780c */ /* 0x000fe20003f46070 */
[----:B------:R-:W-:Y:S01]  /*77e0*/  BSSY B1, `(.L_x_173) ;  /* 0x000006c000017945 */ /* 0x000fe20003800000 */
[----:B------:R-:W-:Y:S01]  /*77f0*/  IMAD.MOV.U32 R20, RZ, RZ, -0x1 ;  /* 0xffffffffff147424 */ /* 0x000fe200078e00ff */
[----:B------:R-:W-:Y:S01]  /*7800*/  ISETP.GT.U32.AND P0, PT, R7, 0x2, PT ;  /* 0x000000020700780c */ /* 0x000fe20003f04070 */
[----:B------:R-:W-:Y:S01]  /*7810*/  IMAD.MOV.U32 R21, RZ, RZ, -0x1 ;  /* 0xffffffffff157424 */ /* 0x000fe200078e00ff */
[----:B------:R-:W-:Y:S02]  /*7820*/  PRMT R10, RZ, 0x7610, R10 ;  /* 0x00007610ff0a7816 */ /* 0x000fe4000000000a */
[----:B------:R-:W-:-:S03]  /*7830*/  ISETP.LT.U32.AND P0, PT, R11, 0x3, P0 ;  /* 0x000000030b00780c */ /* 0x000fc60000701070 */
[----:B------:R-:W0:Y:S01]  /*7840*/  @P1 S2R R5, SR_CgaCtaId ;  /* 0x0000000000051919 */ /* 0x000e220000008800 */
[----:B------:R-:W-:-:S04]  /*7850*/  @P1 MOV R4, 0x400 ;  /* 0x0000040000041802 */ /* 0x000fc80000000f00 */
[----:B0-----:R-:W-:Y:S01]  /*7860*/  @P1 LEA R6, R5, R4, 0x18 ;  /* 0x0000000405061211 */ /* 0x001fe200078ec0ff */
[----:B------:R-:W-:Y:S01]  /*7870*/  IMAD.WIDE.U32 R4, R7, -0x55555555, RZ ;  /* 0xaaaaaaab07047825 */ /* 0x000fe200078e00ff */
[----:B------:R-:W-:Y:S02]  /*7880*/  SEL R4, RZ, 0x1, !P0 ;  /* 0x00000001ff047807 */ /* 0x000fe40004000000 */
[----:B------:R0:W-:Y:S01]  /*7890*/  @P1 SYNCS.ARRIVE.TRANS64.A1T0 RZ, [R6+URZ+0x48], RZ ;  /* 0x000048ff06ff19a7 */ /* 0x0001e2000810003f */
[----:B------:R-:W-:Y:S02]  /*78a0*/  IADD3 R16, P1, R16, UR38, RZ ;  /* 0x0000002610107c10 */ /* 0x000fe4000ff3e0ff */
[----:B------:R-:W-:Y:S02]  /*78b0*/  LOP3.LUT R3, R3, R4, RZ, 0x3c, !PT ;  /* 0x0000000403037212 */ /* 0x000fe400078e3cff */
[----:B------:R-:W-:Y:S02]  /*78c0*/  IADD3.X R17, R17, UR41, RZ, P1, !PT ;  /* 0x0000002911117c10 */ /* 0x000fe40008ffe4ff */
[----:B------:R-:W-:-:S02]  /*78d0*/  ISETP.GE.U32.AND P0, PT, R16, UR8, PT ;  /* 0x0000000810007c0c */ /* 0x000fc4000bf06070 */
[----:B0-----:R-:W-:Y:S02]  /*78e0*/  SHF.R.U32.HI R6, RZ, 0x1, R5 ;  /* 0x00000001ff067819 */ /* 0x001fe40000011605 */
[----:B------:R-:W-:Y:S02]  /*78f0*/  ISETP.GE.U32.AND.EX P0, PT, R17, UR9, PT, P0 ;  /* 0x0000000911007c0c */ /* 0x000fe4000bf06100 */
[----:B------:R-:W-:Y:S01]  /*7900*/  @P2 LOP3.LUT R3, R3, 0x1, R6, 0x78, !PT ;  /* 0x0000000103032812 */ /* 0x000fe200078e7806 */
[----:B------:R-:W-:Y:S01]  /*7910*/  IMAD R8, R6, -0x3, R7 ;  /* 0xfffffffd06087824 */ /* 0x000fe200078e0207 */
[----:B------:R-:W-:Y:S01]  /*7920*/  PRMT R4, RZ, 0x7610, R4 ;  /* 0x00007610ff047816 */ /* 0x000fe20000000004 */
[----:B------:R-:W-:-:S08]  /*7930*/  IMAD.MOV.U32 R7, RZ, RZ, -0x1 ;  /* 0xffffffffff077424 */ /* 0x000fd000078e00ff */
[----:B------:R-:W-:Y:S05]  /*7940*/  @P0 BRA `(.L_x_174) ;  /* 0x0000000400540947 */ /* 0x000fea0003800000 */
[----:B------:R-:W0:Y:S01]  /*7950*/  S2R R15, SR_CTAID.X ;  /* 0x00000000000f7919 */ /* 0x000e220000002500 */
[----:B------:R-:W-:Y:S01]  /*7960*/  ULDC.64 UR8, c[0x0][0x628] ;  /* 0x00018a0000087ab9 */ /* 0x000fe20000000a00 */
[----:B------:R-:W-:Y:S01]  /*7970*/  ULDC UR10, c[0x0][0x630] ;  /* 0x00018c00000a7ab9 */ /* 0x000fe20000000800 */
[----:B------:R-:W-:Y:S01]  /*7980*/  ISETP.NE.U32.AND P0, PT, RZ, UR8, PT ;  /* 0x00000008ff007c0c */ /* 0x000fe2000bf05070 */
[----:B------:R-:W1:Y:S01]  /*7990*/  S2R R20, SR_CTAID.Y ;  /* 0x0000000000147919 */ /* 0x000e620000002600 */
[----:B------:R-:W-:Y:S01]  /*79a0*/  ULDC UR11, c[0x0][0x150] ;  /* 0x00005400000b7ab9 */ /* 0x000fe20000000800 */
[----:B------:R-:W-:Y:S01]  /*79b0*/  IMAD.MOV.U32 R4, RZ, RZ, R16 ;  /* 0x000000ffff047224 */ /* 0x000fe200078e0010 */
[----:B------:R-:W-:Y:S01]  /*79c0*/  ISETP.NE.AND.EX P0, PT, RZ, UR9, PT, P0 ;  /* 0x00000009ff007c0c */ /* 0x000fe2000bf05300 */
[----:B------:R-:W-:Y:S01]  /*79d0*/  IMAD.MOV.U32 R5, RZ, RZ, R17 ;  /* 0x000000ffff057224 */ /* 0x000fe200078e0011 */
[----:B0-----:R-:W-:-:S11]  /*79e0*/  I2FP.F32.U32 R22, R15 ;  /* 0x0000000f00167245 */ /* 0x001fd60000201000 */
[----:B------:R-:W-:Y:S05]  /*79f0*/  @!P0 BRA `(.L_x_175) ;  /* 0x0000000000288947 */ /* 0x000fea0003800000 */
[----:B------:R-:W-:Y:S02]  /*7a00*/  ULDC UR7, c[0x0][0x634] ;  /* 0x00018d0000077ab9 */ /* 0x000fe40000000800 */
[----:B------:R-:W-:-:S05]  /*7a10*/  IADD3 R5, P0, R16, UR7, RZ ;  /* 0x0000000710057c10 */ /* 0x000fca000ff1e0ff */
[----:B------:R-:W-:-:S04]  /*7a20*/  IMAD.X R21, RZ, RZ, R17, P0 ;  /* 0x000000ffff157224 */ /* 0x000fc800000e0611 */
[----:B------:R-:W-:-:S04]  /*7a30*/  IMAD.WIDE.U32 R6, R21, UR8, RZ ;  /* 0x0000000815067c25 */ /* 0x000fc8000f8e00ff */
[----:B------:R-:W-:-:S04]  /*7a40*/  IMAD.WIDE.U32 R6, P0, R5, UR9, R6 ;  /* 0x0000000905067c25 */ /* 0x000fc8000f800006 */
[----:B------:R-:W-:-:S04]  /*7a50*/  IMAD.WIDE.U32 R4, R5, UR8, RZ ;  /* 0x0000000805047c25 */ /* 0x000fc8000f8e00ff */
[----:B------:R-:W-:Y:S01]  /*7a60*/  IMAD.MOV.U32 R4, RZ, RZ, R7 ;  /* 0x000000ffff047224 */ /* 0x000fe200078e0007 */
[----:B------:R-:W-:Y:S01]  /*7a70*/  IADD3 RZ, P1, R5, R6, RZ ;  /* 0x0000000605ff7210 */ /* 0x000fe20007f3e0ff */
[----:B------:R-:W-:-:S04]  /*7a80*/  IMAD.X R5, RZ, RZ, RZ, P0 ;  /* 0x000000ffff057224 */ /* 0x000fc800000e06ff */
[----:B------:R-:W-:-:S08]  /*7a90*/  IMAD.WIDE.U32.X R4, R21, UR9, R4, P1 ;  /* 0x0000000915047c25 */ /* 0x000fd000088e0404 */
.L_x_175:
[--C-:B------:R-:W-:Y:S01]  /*7aa0*/  SHF.R.U64 R14, R4, UR10, R5.reuse ;  /* 0x0000000a040e7c19 */ /* 0x100fe20008001205 */
[----:B------:R-:W-:Y:S01]  /*7ab0*/  FMUL R22, R22, UR11 ;  /* 0x0000000b16167c20 */ /* 0x000fe20008400000 */
[----:B------:R-:W-:Y:S01]  /*7ac0*/  SHF.R.U32.HI R4, RZ, UR10, R5 ;  /* 0x0000000aff047c19 */ /* 0x000fe20008011605 */
[----:B------:R-:W0:Y:S01]  /*7ad0*/  LDC R6, c[0x0][0x144] ;  /* 0x00005100ff067b82 */ /* 0x000e220000000800 */
[----:B------:R-:W-:Y:S01]  /*7ae0*/  IADD3 R5, P0, RZ, -R14, RZ ;  /* 0x8000000eff057210 */ /* 0x000fe20007f1e0ff */
[----:B------:R-:W-:Y:S01]  /*7af0*/  ULDC UR7, c[0x0][0x154] ;  /* 0x0000550000077ab9 */ /* 0x000fe20000000800 */
[----:B-1----:R-:W-:Y:S01]  /*7b00*/  I2FP.F32.U32 R7, R20 ;  /* 0x0000001400077245 */ /* 0x002fe20000201000 */
[----:B------:R-:W1:Y:S01]  /*7b10*/  F2I.U32.TRUNC.NTZ R22, R22 ;  /* 0x0000001600167305 */ /* 0x000e62000020f000 */
[----:B------:R-:W-:Y:S01]  /*7b20*/  ULDC.64 UR8, c[0x0][0x620] ;  /* 0x0001880000087ab9 */ /* 0x000fe20000000a00 */
[----:B------:R-:W-:Y:S01]  /*7b30*/  IMAD.X R4, RZ, RZ, ~R4, P0 ;  /* 0x000000ffff047224 */ /* 0x000fe200000e0e04 */
[----:B------:R-:W-:Y:S01]  /*7b40*/  ISETP.NE.AND P2, PT, R2, 0x1, PT ;  /* 0x000000010200780c */ /* 0x000fe20003f45270 */
[----:B------:R-:W-:Y:S01]  /*7b50*/  FMUL R23, R7, UR7 ;  /* 0x0000000707177c20 */ /* 0x000fe20008400000 */
[----:B------:R-:W2:Y:S01]  /*7b60*/  LDC R25, c[0x0][0x148] ;  /* 0x00005200ff197b82 */ /* 0x000ea20000000800 */
[----:B------:R-:W-:Y:S01]  /*7b70*/  IMAD R4, R4, UR8, RZ ;  /* 0x0000000804047c24 */ /* 0x000fe2000f8e02ff */
[----:B------:R-:W-:-:S03]  /*7b80*/  ULDC UR7, c[0x0][0x618] ;  /* 0x0001860000077ab9 */ /* 0x000fc60000000800 */
[----:B------:R-:W3:Y:S01]  /*7b90*/  F2I.U32.TRUNC.NTZ R23, R23 ;  /* 0x0000001700177305 */ /* 0x000ee2000020f000 */
[C---:B------:R-:W-:Y:S02]  /*7ba0*/  IMAD R7, R5.reuse, UR9, R4 ;  /* 0x0000000905077c24 */ /* 0x040fe4000f8e0204 */
[----:B------:R-:W-:Y:S01]  /*7bb0*/  IMAD.WIDE.U32 R4, R5, UR8, R16 ;  /* 0x0000000805047c25 */ /* 0x000fe2000f8e0010 */
[----:B------:R-:W-:Y:S02]  /*7bc0*/  ULDC.64 UR8, c[0x0][0x640] ;  /* 0x0001900000087ab9 */ /* 0x000fe40000000a00 */
[----:B------:R-:W-:Y:S01]  /*7bd0*/  ISETP.NE.U32.AND P0, PT, RZ, UR8, PT ;  /* 0x00000008ff007c0c */ /* 0x000fe2000bf05070 */
[----:B------:R-:W-:Y:S02]  /*7be0*/  IMAD.IADD R5, R5, 0x1, R7 ;  /* 0x0000000105057824 */ /* 0x000fe400078e0207 */
[----:B-1----:R-:W-:Y:S01]  /*7bf0*/  IMAD.MOV R22, RZ, RZ, -R22 ;  /* 0x000000ffff167224 */ /* 0x002fe200078e0a16 */
[----:B------:R-:W-:-:S02]  /*7c00*/  ISETP.NE.AND.EX P0, PT, RZ, UR9, PT, P0 ;  /* 0x00000009ff007c0c */ /* 0x000fc4000bf05300 */
[----:B------:R-:W-:Y:S01]  /*7c10*/  SHF.R.U64 R21, R4, UR7, R5 ;  /* 0x0000000704157c19 */ /* 0x000fe20008001205 */
[----:B0-----:R-:W-:Y:S01]  /*7c20*/  IMAD R15, R6, R22, R15 ;  /* 0x00000016060f7224 */ /* 0x001fe200078e020f */
[----:B------:R-:W-:Y:S01]  /*7c30*/  SHF.R.U32.HI R4, RZ, UR7, R5 ;  /* 0x00000007ff047c19 */ /* 0x000fe20008011605 */
[----:B------:R-:W-:Y:S01]  /*7c40*/  ULDC UR7, c[0x0][0x608] ;  /* 0x0001820000077ab9 */ /* 0x000fe20000000800 */
[----:B---3--:R-:W-:Y:S02]  /*7c50*/  IMAD.MOV R6, RZ, RZ, -R23 ;  /* 0x000000ffff067224 */ /* 0x008fe400078e0a17 */
[--C-:B------:R-:W-:Y:S02]  /*7c60*/  SHF.R.U64 R22, R21, UR7, R4.reuse ;  /* 0x0000000715167c19 */ /* 0x100fe40008001204 */
[----:B------:R-:W-:Y:S01]  /*7c70*/  SHF.R.U32.HI R5, RZ, UR7, R4 ;  /* 0x00000007ff057c19 */ /* 0x000fe20008011604 */
[----:B------:R-:W-:Y:S01]  /*7c80*/  ULDC UR7, c[0x0][0x658] ;  /* 0x0001960000077ab9 */ /* 0x000fe20000000800 */
[----:B--2---:R-:W-:-:S02]  /*7c90*/  @P2 IMAD R15, R25, R6, R20 ;  /* 0x00000006190f2224 */ /* 0x004fc400078e0214 */
[--C-:B------:R-:W-:Y:S02]  /*7ca0*/  SHF.R.U64 R20, R22, UR7, R5.reuse ;  /* 0x0000000716147c19 */ /* 0x100fe40008001205 */
[----:B------:R-:W-:-:S03]  /*7cb0*/  SHF.R.U32.HI R23, RZ, UR7, R5 ;  /* 0x00000007ff177c19 */ /* 0x000fc60008011605 */
[----:B------:R-:W-:Y:S02]  /*7cc0*/  IMAD.MOV.U32 R6, RZ, RZ, R20 ;  /* 0x000000ffff067224 */ /* 0x000fe400078e0014 */
[----:B------:R-:W-:Y:S01]  /*7cd0*/  IMAD.MOV.U32 R5, RZ, RZ, R23 ;  /* 0x000000ffff057224 */ /* 0x000fe200078e0017 */
[----:B------:R-:W-:Y:S06]  /*7ce0*/  @!P0 BRA `(.L_x_176) ;  /* 0x00000000002c8947 */ /* 0x000fec0003800000 */
        /* <DEDUP_REMOVED lines=9> */
[----:B------:R-:W-:-:S04]  /*7d80*/  IMAD.WIDE.U32.X R4, R23, UR9, R4, P1 ;  /* 0x0000000917047c25 */ /* 0x000fc800088e0404 */
[----:B------:R-:W-:-:S07]  /*7d90*/  IMAD.MOV.U32 R6, RZ, RZ, R4 ;  /* 0x000000ffff067224 */ /* 0x000fce00078e0004 */
.L_x_176:
[----:B------:R-:W-:Y:S01]  /*7da0*/  ULDC UR7, c[0x0][0x648] ;  /* 0x0001920000077ab9 */ /* 0x000fe20000000800 */
[----:B------:R-:W-:Y:S01]  /*7db0*/  LOP3.LUT R4, R22, UR6, RZ, 0xc0, !PT ;  /* 0x0000000616047c12 */ /* 0x000fe2000f8ec0ff */
[----:B------:R-:W-:Y:S01]  /*7dc0*/  ULDC UR8, c[0x0][0x610] ;  /* 0x0001840000087ab9 */ /* 0x000fe20000000800 */
[----:B------:R-:W-:Y:S01]  /*7dd0*/  SHF.R.U64 R5, R6, UR7, R5 ;  /* 0x0000000706057c19 */ /* 0x000fe20008001205 */
[----:B------:R-:W-:Y:S01]  /*7de0*/  ULDC UR7, c[0x0][0x638] ;  /* 0x00018e0000077ab9 */ /* 0x000fe20000000800 */
[----:B------:R-:W-:-:S03]  /*7df0*/  LOP3.LUT R21, R21, UR4, RZ, 0xc0, !PT ;  /* 0x0000000415157c12 */ /* 0x000fc6000f8ec0ff */
[----:B------:R-:W-:Y:S02]  /*7e00*/  IMAD.MOV R7, RZ, RZ, -R5 ;  /* 0x000000ffff077224 */ /* 0x000fe400078e0a05 */
[----:B------:R-:W-:Y:S02]  /*7e10*/  IMAD R4, R5, UR5, R4 ;  /* 0x0000000505047c24 */ /* 0x000fe4000f8e0204 */
[----:B------:R-:W-:Y:S01]  /*7e20*/  IMAD R20, R7, UR7, R20 ;  /* 0x0000000707147c24 */ /* 0x000fe2000f8e0214 */
[----:B------:R-:W-:Y:S01]  /*7e30*/  ULDC UR7, c[0x0][0x600] ;  /* 0x0001800000077ab9 */ /* 0x000fe20000000800 */
[----:B------:R-:W-:Y:S02]  /*7e40*/  IMAD R15, R4, UR8, R15 ;  /* 0x00000008040f7c24 */ /* 0x000fe4000f8e020f */
[----:B------:R-:W-:Y:S02]  /*7e50*/  IMAD R20, R20, UR7, R21 ;  /* 0x0000000714147c24 */ /* 0x000fe4000f8e0215 */
[----:B------:R-:W-:-:S02]  /*7e60*/  IMAD.MOV.U32 R4, RZ, RZ, 0x1 ;  /* 0x00000001ff047424 */ /* 0x000fc400078e00ff */
[----:B------:R-:W-:Y:S01]  /*7e70*/  IMAD.MOV.U32 R7, RZ, RZ, R14 ;  /* 0x000000ffff077224 */ /* 0x000fe200078e000e */
[----:B------:R-:W-:Y:S02]  /*7e80*/  SEL R21, R20, R15, !P2 ;  /* 0x0000000f14157207 */ /* 0x000fe40005000000 */
[----:B------:R-:W-:-:S07]  /*7e90*/  SEL R20, R15, R20, !P2 ;  /* 0x000000140f147207 */ /* 0x000fce0005000000 */
.L_x_174:
[----:B------:R-:W-:Y:S05]  /*7ea0*/  BSYNC B1 ;  /* 0x0000000000017941 */ /* 0x000fea0003800000 */
.L_x_173:
[----:B------:R-:W-:-:S13]  /*7eb0*/  LOP3.LUT P0, RZ, R4, 0xff, RZ, 0xc0, !PT ;  /* 0x000000ff04ff7812 */ /* 0x000fda000780c0ff */
[----:B------:R-:W-:Y:S05]  /*7ec0*/  @P0 BRA `(.L_x_177) ;  /* 0xfffffff400100947 */ /* 0x000fea000383ffff */
[----:B------:R-:W-:Y:S05]  /*7ed0*/  BSYNC B0 ;  /* 0x0000000000007941 */ /* 0x000fea0003800000 */
.L_x_166:
[----:B------:R-:W-:-:S03]  /*7ee0*/  UMOV UR7, 0xffffffff ;  /* 0xffffffff00077882 */ /* 0x000fc60000000000 */
[----:B------:R-:W-:Y:S05]  /*7ef0*/  BRA.DIV UR7, `(.L_x_178) ;  /* 0x0000000207f07947 */ /* 0x000fea000b800000 */
[----:B------:R-:W-:-:S13]  /*7f00*/  ELECT P6, URZ, PT ;  /* 0x00000000003f782f */ /* 0x000fda00038c0000 */
.L_x_191:
[----:B------:R-:W-:Y:S04]  /*7f10*/  BSSY B0, `(.L_x_179) ;  /* 0x0000022000007945 */ /* 0x000fe80003800000 */
[----:B------:R-:W-:Y:S05]  /*7f20*/  @!P6 BRA `(.L_x_180) ;  /* 0x000000000080e947 */ /* 0x000fea0003800000 */
[----:B------:R-:W-:-:S04]  /*7f30*/  LOP3.LUT R18, R18, 0x2, RZ, 0xfc, !PT ;  /* 0x0000000212127812 */ /* 0x000fc800078efcff */
[----:B------:R-:W-:-:S13]  /*7f40*/  ISETP.NE.AND P0, PT, R18, 0x3, PT ;  /* 0x000000031200780c */ /* 0x000fda0003f05270 */
[----:B------:R-:W-:Y:S05]  /*7f50*/  @!P0 BRA `(.L_x_181) ;  /* 0x0000000000048947 */ /* 0x000fea0003800000 */
[----:B------:R-:W-:Y:S01]  /*7f60*/  BPT.TRAP 0x1 ;  /* 0x000000040000795c */ /* 0x000fe20000300000 */
.L_x_181:
[----:B------:R-:W0:Y:S01]  /*7f70*/  S2R R5, SR_CgaCtaId ;  /* 0x0000000000057919 */ /* 0x000e220000008800 */
[----:B------:R-:W-:Y:S02]  /*7f80*/  MOV R0, 0x400 ;  /* 0x0000040000007802 */ /* 0x000fe40000000f00 */
[----:B------:R-:W-:Y:S02]  /*7f90*/  SHF.L.U32 R2, R3, 0x1f, RZ ;  /* 0x0000001f03027819 */ /* 0x000fe400000006ff */
[----:B0-----:R-:W-:-:S05]  /*7fa0*/  LEA R5, R5, R0, 0x18 ;  /* 0x0000000005057211 */ /* 0x001fca00078ec0ff */
[----:B------:R-:W-:-:S04]  /*7fb0*/  VIADD R5, R5, 0x18 ;  /* 0x0000001805057836 */ /* 0x000fc80000000000 */
[C---:B------:R-:W-:Y:S02]  /*7fc0*/  IMAD R7, R8.reuse, 0x8, R5 ;  /* 0x0000000808077824 */ /* 0x040fe400078e0205 */
[----:B------:R-:W-:Y:S02]  /*7fd0*/  VIADD R8, R8, 0x1 ;  /* 0x0000000108087836 */ /* 0x000fe40000000000 */
[----:B------:R-:W0:Y:S03]  /*7fe0*/  SYNCS.PHASECHK.TRANS64.TRYWAIT P0, [R7+URZ], R2 ;  /* 0x00000002070075a7 */ /* 0x000e26000800017f */
[----:B------:R-:W-:-:S04]  /*7ff0*/  ISETP.NE.AND P1, PT, R8, 0x3, PT ;  /* 0x000000030800780c */ /* 0x000fc80003f25270 */
[----:B------:R-:W-:Y:S02]  /*8000*/  SEL R0, RZ, 0x1, P1 ;  /* 0x00000001ff007807 */ /* 0x000fe40000800000 */
[----:B------:R-:W-:Y:S02]  /*8010*/  SEL R8, R8, RZ, P1 ;  /* 0x000000ff08087207 */ /* 0x000fe40000800000 */
[----:B------:R-:W-:-:S03]  /*8020*/  LOP3.LUT R9, R3, R0, RZ, 0x3c, !PT ;  /* 0x0000000003097212 */ /* 0x000fc600078e3cff */
[----:B------:R-:W-:Y:S01]  /*8030*/  IMAD R4, R8, 0x8, R5 ;  /* 0x0000000808047824 */ /* 0x000fe200078e0205 */
[----:B------:R-:W-:Y:S01]  /*8040*/  SHF.L.U32 R3, R9, 0x1f, RZ ;  /* 0x0000001f09037819 */ /* 0x000fe200000006ff */
[----:B0-----:R-:W-:Y:S06]  /*8050*/  @!P0 BRA `(.L_x_182) ;  /* 0x0000000000b88947 */ /* 0x001fec0003800000 */
.L_x_192:
[----:B------:R-:W1:Y:S01]  /*8060*/  SYNCS.PHASECHK.TRANS64.TRYWAIT P0, [R4+URZ], R3 ;  /* 0x00000003040075a7 */ /* 0x000e62000800017f */
[----:B------:R-:W-:-:S05]  /*8070*/  VIADD R0, R8, 0x1 ;  /* 0x0000000108007836 */ /* 0x000fca0000000000 */
[----:B------:R-:W-:-:S04]  /*8080*/  ISETP.NE.AND P1, PT, R0, 0x3, PT ;  /* 0x000000030000780c */ /* 0x000fc80003f25270 */
[----:B0-----:R-:W-:Y:S02]  /*8090*/  SEL R2, RZ, 0x1, P1 ;  /* 0x00000001ff027807 */ /* 0x001fe40000800000 */
[----:B------:R-:W-:Y:S02]  /*80a0*/  SEL R0, R0, RZ, P1 ;  /* 0x000000ff00007207 */ /* 0x000fe40000800000 */
[----:B------:R-:W-:Y:S01]  /*80b0*/  LOP3.LUT R2, R9, R2, RZ, 0x3c, !PT ;  /* 0x0000000209027212 */ /* 0x000fe200078e3cff */
[----:B-1----:R-:W-:Y:S06]  /*80c0*/  @!P0 BRA `(.L_x_183) ;  /* 0x0000000000b08947 */ /* 0x002fec0003800000 */
.L_x_193:
[----:B------:R-:W-:Y:S01]  /*80d0*/  IMAD R5, R0, 0x8, R5 ;  /* 0x0000000800057824 */ /* 0x000fe200078e0205 */
[----:B------:R-:W-:-:S07]  /*80e0*/  SHF.L.U32 R0, R2, 0x1f, RZ ;  /* 0x0000001f02007819 */ /* 0x000fce00000006ff */
.L_x_184:
[----:B-1----:R1:W2:Y:S02]  /*80f0*/  SYNCS.PHASECHK.TRANS64.TRYWAIT P0, [R5+URZ], R0 ;  /* 0x00000000050075a7 */ /* 0x0022a4000800017f */
[----:B--2---:R-:W-:Y:S05]  /*8100*/  @!P0 NANOSLEEP.SYNCS 0x989680 ;  /* 0x009896800000895d */ /* 0x004fea0003900000 */
[----:B------:R-:W2:Y:S02]  /*8110*/  @!P0 SYNCS.PHASECHK.TRANS64 P0, [R5+URZ], R0 ;  /* 0x00000000050085a7 */ /* 0x000ea4000800007f */
[----:B--2---:R-:W-:Y:S05]  /*8120*/  @!P0 BRA `(.L_x_184) ;  /* 0xfffffffc00f08947 */ /* 0x004fea000383ffff */
.L_x_180:
[----:B------:R-:W-:Y:S05]  /*8130*/  BSYNC B0 ;  /* 0x0000000000007941 */ /* 0x000fea0003800000 */
.L_x_179:
[----:B------:R-:W-:Y:S05]  /*8140*/  EXIT ;  /* 0x000000000000794d */ /* 0x000fea0003800000 */
.L_x_21:
[----:B-1----:R1:W2:Y:S02]  /*8150*/  SYNCS.PHASECHK.TRANS64.TRYWAIT P1, [R3+URZ], R0 ;  /* 0x00000000030075a7 */ /* 0x0022a4000802017f */
[----:B--2---:R-:W-:Y:S05]  /*8160*/  @!P1 NANOSLEEP.SYNCS 0x989680 ;  /* 0x009896800000995d */ /* 0x004fea0003900000 */
[----:B------:R-:W2:Y:S02]  /*8170*/  @!P1 SYNCS.PHASECHK.TRANS64 P1, [R3+URZ], R0 ;  /* 0x00000000030095a7 */ /* 0x000ea4000802007f */
[----:B--2---:R-:W-:Y:S05]  /*8180*/  @!P1 BRA `(.L_x_21) ;  /* 0xfffffffc00f09947 */ /* 0x004fea000383ffff */
[----:B------:R-:W-:Y:S05]  /*8190*/  BRA `(.L_x_20) ;  /* 0xffffff9400847947 */ /* 0x000fea000383ffff */
.L_x_26:
[----:B-1----:R1:W2:Y:S02]  /*81a0*/  SYNCS.PHASECHK.TRANS64.TRYWAIT P1, [R5+URZ], R4 ;  /* 0x00000004050075a7 */ /* 0x0022a4000802017f */
[----:B--2---:R-:W-:Y:S05]  /*81b0*/  @!P1 NANOSLEEP.SYNCS 0x989680 ;  /* 0x009896800000995d */ /* 0x004fea0003900000 */
[----:B------:R-:W2:Y:S02]  /*81c0*/  @!P1 SYNCS.PHASECHK.TRANS64 P1, [R5+URZ], R4 ;  /* 0x00000004050095a7 */ /* 0x000ea4000802007f */
[----:B--2---:R-:W-:Y:S05]  /*81d0*/  @!P1 BRA `(.L_x_26) ;  /* 0xfffffffc00f09947 */ /* 0x004fea000383ffff */
[----:B------:R-:W-:Y:S05]  /*81e0*/  BRA `(.L_x_25) ;  /* 0xffffff9800d07947 */ /* 0x000fea000383ffff */
.L_x_167:
[----:B------:R-:W-:Y:S01]  /*81f0*/  BSSY B1, `(.L_x_185) ;  /* 0x0000006000017945 */ /* 0x000fe20003800000 */
[----:B------:R-:W-:-:S07]  /*8200*/  IMAD.MOV.U32 R15, RZ, RZ, -0x1 ;  /* 0xffffffffff0f7424 */ /* 0x000fce00078e00ff */
[----:B------:R-:W-:Y:S05]  /*8210*/  WARPSYNC.COLLECTIVE R15, `(.L_x_186) ;  /* 0x000000000f0c7348 */ /* 0x000fea0003c00000 */
[----:B------:R-:W-:Y:S02]  /*8220*/  ELECT P6, UR62, PT ;  /* 0x00000000003e782f */ /* 0x000fe400038c0000 */
[----:B------:R-:W-:Y:S01]  /*8230*/  MOV R14, UR62 ;  /* 0x0000003e000e7c02 */ /* 0x000fe20008000f00 */
[----:B------:R-:W-:Y:S10]  /*8240*/  ENDCOLLECTIVE ;  /* 0x000000000000791b */ /* 0x000ff40003800000 */
.L_x_186:
[----:B------:R-:W-:Y:S05]  /*8250*/  BSYNC B1 ;  /* 0x0000000000017941 */ /* 0x000fea0003800000 */
.L_x_185:
[----:B------:R-:W-:Y:S05]  /*8260*/  BRA `(.L_x_187) ;  /* 0xfffffff000347947 */ /* 0x000fea000383ffff */
.L_x_170:
[----:B-1----:R1:W2:Y:S02]  /*8270*/  SYNCS.PHASECHK.TRANS64.TRYWAIT P0, [R23+URZ+0x18], R14 ;  /* 0x0000180e170075a7 */ /* 0x0022a4000800017f */
[----:B--2---:R-:W-:Y:S05]  /*8280*/  @!P0 NANOSLEEP.SYNCS 0x989680 ;  /* 0x009896800000895d */ /* 0x004fea0003900000 */
[----:B------:R-:W2:Y:S02]  /*8290*/  @!P0 SYNCS.PHASECHK.TRANS64 P0, [R23+URZ+0x18], R14 ;  /* 0x0000180e170085a7 */ /* 0x000ea4000800007f */
[----:B--2---:R-:W-:Y:S05]  /*82a0*/  @!P0 BRA `(.L_x_170) ;  /* 0xfffffffc00f08947 */ /* 0x004fea000383ffff */
[----:B------:R-:W-:Y:S05]  /*82b0*/  BRA `(.L_x_188) ;  /* 0xfffffff0006c7947 */ /* 0x000fea000383ffff */
.L_x_178:
[----:B------:R-:W-:Y:S01]  /*82c0*/  BSSY B0, `(.L_x_189) ;  /* 0x0000006000007945 */ /* 0x000fe20003800000 */
[----:B------:R-:W-:-:S07]  /*82d0*/  IMAD.MOV.U32 R15, RZ, RZ, -0x1 ;  /* 0xffffffffff0f7424 */ /* 0x000fce00078e00ff */
[----:B------:R-:W-:Y:S05]  /*82e0*/  WARPSYNC.COLLECTIVE R15, `(.L_x_190) ;  /* 0x000000000f0c7348 */ /* 0x000fea0003c00000 */
[----:B------:R-:W-:Y:S02]  /*82f0*/  ELECT P6, UR62, PT ;  /* 0x00000000003e782f */ /* 0x000fe400038c0000 */
[----:B------:R-:W-:Y:S01]  /*8300*/  MOV R14, UR62 ;  /* 0x0000003e000e7c02 */ /* 0x000fe20008000f00 */
[----:B------:R-:W-:Y:S10]  /*8310*/  ENDCOLLECTIVE ;  /* 0x000000000000791b */ /* 0x000ff40003800000 */
.L_x_190:
[----:B------:R-:W-:Y:S05]  /*8320*/  BSYNC B0 ;  /* 0x0000000000007941 */ /* 0x000fea0003800000 */
.L_x_189:
[----:B------:R-:W-:Y:S05]  /*8330*/  BRA `(.L_x_191) ;  /* 0xfffffff800f47947 */ /* 0x000fea000383ffff */
.L_x_182:
[----:B0-----:R0:W1:Y:S02]  /*8340*/  SYNCS.PHASECHK.TRANS64.TRYWAIT P0, [R7+URZ], R2 ;  /* 0x00000002070075a7 */ /* 0x001064000800017f */
[----:B-1----:R-:W-:Y:S05]  /*8350*/  @!P0 NANOSLEEP.SYNCS 0x989680 ;  /* 0x009896800000895d */ /* 0x002fea0003900000 */
[----:B------:R-:W1:Y:S02]  /*8360*/  @!P0 SYNCS.PHASECHK.TRANS64 P0, [R7+URZ], R2 ;  /* 0x00000002070085a7 */ /* 0x000e64000800007f */
[----:B-1----:R-:W-:Y:S05]  /*8370*/  @!P0 BRA `(.L_x_182) ;  /* 0xfffffffc00f08947 */ /* 0x002fea000383ffff */
[----:B------:R-:W-:Y:S05]  /*8380*/  BRA `(.L_x_192) ;  /* 0xfffffffc00347947 */ /* 0x000fea000383ffff */
.L_x_183:
[----:B0-----:R0:W1:Y:S02]  /*8390*/  SYNCS.PHASECHK.TRANS64.TRYWAIT P0, [R4+URZ], R3 ;  /* 0x00000003040075a7 */ /* 0x001064000800017f */
[----:B-1----:R-:W-:Y:S05]  /*83a0*/  @!P0 NANOSLEEP.SYNCS 0x989680 ;  /* 0x009896800000895d */ /* 0x002fea0003900000 */
[----:B------:R-:W1:Y:S02]  /*83b0*/  @!P0 SYNCS.PHASECHK.TRANS64 P0, [R4+URZ], R3 ;  /* 0x00000003040085a7 */ /* 0x000e64000800007f */
[----:B-1----:R-:W-:Y:S05]  /*83c0*/  @!P0 BRA `(.L_x_183) ;  /* 0xfffffffc00f08947 */ /* 0x002fea000383ffff */
[----:B------:R-:W-:Y:S05]  /*83d0*/  BRA `(.L_x_193) ;  /* 0xfffffffc003c7947 */ /* 0x000fea000383ffff */
.L_x_194:
[----:B------:R-:W-:-:S00]  /*83e0*/  BRA `(.L_x_194) ;  /* 0xfffffffc00fc7947 */ /* 0x000fc0000383ffff */
[----:B------:R-:W-:-:S00]  /*83f0*/  NOP ;  /* 0x0000000000007918 */ /* 0x000fc00000000000 */
        /* <DEDUP_REMOVED lines=8> */
.L_x_195:


//--------------------- .nv.global.init           --------------------------
	.section	.nv.global.init,"aw",@progbits
.nv.global.init:
	.type		$str$22,@object
	.size		$str$22,($str$23 - $str$22)
$str$22:
        /*0000*/ 	.byte	0x6b, 0x5f, 0x74, 0x69, 0x6c, 0x65, 0x5f, 0x63, 0x6f, 0x75, 0x6e, 0x74, 0x20, 0x3e, 0x3d, 0x20
        /*0010*/ 	.byte	0x31, 0x00
	.type		$str$23,@object
	.size		$str$23,(__unnamed_1 - $str$23)
$str$23:
        /*0012*/ 	.byte	0x2f, 0x74, 0x6d, 0x70, 0x2f, 0x63, 0x75, 0x74, 0x6c, 0x61, 0x73, 0x73, 0x5f, 0x73, 0x77, 0x65
        /*0022*/ 	.byte	0x65, 0x70, 0x5f, 0x73, 0x72, 0x63, 0x2f, 0x69, 0x6e, 0x63, 0x6c, 0x75, 0x64, 0x65, 0x2f, 0x63
        /*0032*/ 	.byte	0x75, 0x74, 0x6c, 0x61, 0x73, 0x73, 0x2f, 0x67, 0x65, 0x6d, 0x6d, 0x2f, 0x63, 0x6f, 0x6c, 0x6c
        /*0042*/ 	.byte	0x65, 0x63, 0x74, 0x69, 0x76, 0x65, 0x2f, 0x73, 0x6d, 0x39, 0x30, 0x5f, 0x6d, 0x6d, 0x61, 0x5f
        /*0052*/ 	.byte	0x74, 0x6d, 0x61, 0x5f, 0x67, 0x6d, 0x6d, 0x61, 0x5f, 0x73, 0x73, 0x5f, 0x77, 0x61, 0x72, 0x70
        /*0062*/ 	.byte	0x73, 0x70, 0x65, 0x63, 0x69, 0x61, 0x6c, 0x69, 0x7a, 0x65, 0x64, 0x2e, 0x68, 0x70, 0x70, 0x00
	.type		__unnamed_1,@object
	.size		__unnamed_1,(.L_0 - __unnamed_1)
__unnamed_1:
        /*0072*/ 	.byte	0x76, 0x6f, 0x69, 0x64, 0x20, 0x63, 0x75, 0x74, 0x6c, 0x61, 0x73, 0x73, 0x3a, 0x3a, 0x67, 0x65
        /* <DEDUP_REMOVED lines=181> */
.L_0:


//--------------------- .nv.shared._ZN7cutlass13device_kernelINS_4gemm6kernel13GemmUniversalIN4cute5tupleIJiiiiEEENS1_10collective13CollectiveMmaINS1_34MainloopSm90TmaGmmaWarpSpecializedILi3ENS5_IJNS4_1CILi4EEENSA_ILi1EEESC_EEENS1_35KernelTmaWarpSpecializedCooperativeEEENS5_IJNSA_ILi128EEESG_SG_EEENS_10bfloat16_tENS5_IJlSC_lEEESI_SJ_NS4_8TiledMMAINS4_8MMA_AtomIJNS4_4SM904GMMA28MMA_64x128x16_F32BF16BF16_SSILNSN_5MajorE0ELSP_0ELNSN_7ScaleInE1ELSQ_1EEEEEENS4_6LayoutINS5_IJNSA_ILi2EEESC_SC_EEENS5_IJSC_NSA_ILi0EEESW_EEEEENS5_IJNS4_10UnderscoreESZ_SZ_EEEEENS4_13SM90_TMA_LOADENS4_14ComposedLayoutINS4_7SwizzleILi3ELi4ELi3EEENS4_18smem_ptr_flag_bitsILi16EEENST_INS5_IJNSA_ILi8EEENSA_ILi64EEEEEENS5_IJS19_SC_EEEEEEEvNS4_8identityENS4_23SM90_TMA_LOAD_MULTICASTES1D_vS1E_EENS_8epilogue10collective6detail29Sm90TmaWarpSpecializedAdapterINS1I_15DefaultEpilogueISI_SJ_SJ_NS1H_6thread17LinearCombinationISI_Li1EffLNS1M_9ScaleType4KindE0ELNS_15FloatRoundStyleE2ESI_EENS1_15EpilogueDefaultEEEEEvvEEEEvNT_6ParamsE --------------------------
	.section	.nv.shared._ZN7cutlass13device_kernelINS_4gemm6kernel13GemmUniversalIN4cute5tupleIJiiiiEEENS1_10collective13CollectiveMmaINS1_34MainloopSm90TmaGmmaWarpSpecializedILi3ENS5_IJNS4_1CILi4EEENSA_ILi1EEESC_EEENS1_35KernelTmaWarpSpecializedCooperativeEEENS5_IJNSA_ILi128EEESG_SG_EEENS_10bfloat16_tENS5_IJlSC_lEEESI_SJ_NS4_8TiledMMAINS4_8MMA_AtomIJNS4_4SM904GMMA28MMA_64x128x16_F32BF16BF16_SSILNSN_5MajorE0ELSP_0ELNSN_7ScaleInE1ELSQ_1EEEEEENS4_6LayoutINS5_IJNSA_ILi2EEESC_SC_EEENS5_IJSC_NSA_ILi0EEESW_EEEEENS5_IJNS4_10UnderscoreESZ_SZ_EEEEENS4_13SM90_TMA_LOADENS4_14ComposedLayoutINS4_7SwizzleILi3ELi4ELi3EEENS4_18smem_ptr_flag_bitsILi16EEENST_INS5_IJNSA_ILi8EEENSA_ILi64EEEEEENS5_IJS19_SC_EEEEEEEvNS4_8identityENS4_23SM90_TMA_LOAD_MULTICASTES1D_vS1E_EENS_8epilogue10collective6detail29Sm90TmaWarpSpecializedAdapterINS1I_15DefaultEpilogueISI_SJ_SJ_NS1H_6thread17LinearCombinationISI_Li1EffLNS1M_9ScaleType4KindE0ELNS_15FloatRoundStyleE2ESI_EENS1_15EpilogueDefaultEEEEEvvEEEEvNT_6ParamsE,"aw",@nobits
	.sectionflags	@""
	.align	16
	.zero		1024


//--------------------- .nv.shared.reserved.0     --------------------------
	.section	.nv.shared.reserved.0,"aw",@nobits
	.weak		__nv_reservedSMEM_offset_0_alias
	.size		__nv_reservedSMEM_offset_0_alias, 0, 0
	.other		__nv_reservedSMEM_offset_0_alias,@"STO_CUDA_RESERVED_SHARED STV_DEFAULT"
__nv_reservedSMEM_offset_0_alias:
	.zero		0


//--------------------- .nv.global                --------------------------
	.section	.nv.global,"aw",@nobits
.nv.global:
	.type		_ZN40_INTERNAL_98d7d2d3_4_k_cu_0a96ddce_277684cute1_E,@object
	.size		_ZN40_INTERNAL_98d7d2d3_4_k_cu_0a96ddce_277684cute1_E,(_ZN40_INTERNAL_98d7d2d3_4_k_cu_0a96ddce_277684cuda3std3__45__cpo6cbeginE - _ZN40_INTERNAL_98d7d2d3_4_k_cu_0a96ddce_277684cute1_E)
_ZN40_INTERNAL_98d7d2d3_4_k_cu_0a96ddce_277684cute1_E:
	.zero		1
	.type		_ZN40_INTERNAL_98d7d2d3_4_k_cu_0a96ddce_277684cuda3std3__45__cpo6cbeginE,@object
	.size		_ZN40_INTERNAL_98d7d2d3_4_k_cu_0a96ddce_277684cuda3std3__45__cpo6cbeginE,(_ZN40_INTERNAL_98d7d2d3_4_k_cu_0a96ddce_277684cuda3std3__48in_placeE - _ZN40_INTERNAL_98d7d2d3_4_k_cu_0a96ddce_277684cuda3std3__45__cpo6cbeginE)
_ZN40_INTERNAL_98d7d2d3_4_k_cu_0a96ddce_277684cuda3std3__45__cpo6cbeginE:
	.zero		1
	.type		_ZN40_INTERNAL_98d7d2d3_4_k_cu_0a96ddce_277684cuda3std3__48in_placeE,@object
	.size		_ZN40_INTERNAL_98d7d2d3_4_k_cu_0a96ddce_277684cuda3std3__48in_placeE,(_ZN40_INTERNAL_98d7d2d3_4_k_cu_0a96ddce_277684cuda3std6ranges3__45__cpo9iter_moveE - _ZN40_INTERNAL_98d7d2d3_4_k_cu_0a96ddce_277684cuda3std3__48in_placeE)
_ZN40_INTERNAL_98d7d2d3_4_k_cu_0a96ddce_277684cuda3std3__48in_placeE:
	.zero		1
	.type		_ZN40_INTERNAL_98d7d2d3_4_k_cu_0a96ddce_277684cuda3std6ranges3__45__cpo9iter_moveE,@object
	.size		_ZN40_INTERNAL_98d7d2d3_4_k_cu_0a96ddce_277684cuda3std6ranges3__45__cpo9iter_moveE,(_ZN40_INTERNAL_98d7d2d3_4_k_cu_0a96ddce_277684cuda3std3__45__cpo5beginE - _ZN40_INTERNAL_98d7d2d3_4_k_cu_0a96ddce_277684cuda3std6ranges3__45__cpo9iter_moveE)
_ZN40_INTERNAL_98d7d2d3_4_k_cu_0a96ddce_277684cuda3std6ranges3__45__cpo9iter_moveE:
	.zero		1
	.type		_ZN40_INTERNAL_98d7d2d3_4_k_cu_0a96ddce_277684cuda3std3__45__cpo5beginE,@object
	.size		_ZN40_INTERNAL_98d7d2d3_4_k_cu_0a96ddce_277684cuda3std3__45__cpo5beginE,(_ZN40_INTERNAL_98d7d2d3_4_k_cu_0a96ddce_277684cuda3std3__442_GLOBAL__N__98d7d2d3_4_k_cu_0a96ddce_277686ignoreE - _ZN40_INTERNAL_98d7d2d3_4_k_cu_0a96ddce_277684cuda3std3__45__cpo5beginE)
_ZN40_INTERNAL_98d7d2d3_4_k_cu_0a96ddce_277684cuda3std3__45__cpo5beginE:
	.zero		1
	.type		_ZN40_INTERNAL_98d7d2d3_4_k_cu_0a96ddce_277684cuda3std3__442_GLOBAL__N__98d7d2d3_4_k_cu_0a96ddce_277686ignoreE,@object
	.size		_ZN40_INTERNAL_98d7d2d3_4_k_cu_0a96ddce_277684cuda3std3__442_GLOBAL__N__98d7d2d3_4_k_cu_0a96ddce_277686ignoreE,(_ZN40_INTERNAL_98d7d2d3_4_k_cu_0a96ddce_277684cute7productE - _ZN40_INTERNAL_98d7d2d3_4_k_cu_0a96ddce_277684cuda3std3__442_GLOBAL__N__98d7d2d3_4_k_cu_0a96ddce_277686ignoreE)
_ZN40_INTERNAL_98d7d2d3_4_k_cu_0a96ddce_277684cuda3std3__442_GLOBAL__N__98d7d2d3_4_k_cu_0a96ddce_277686ignoreE:
	.zero		1
	.type		_ZN40_INTERNAL_98d7d2d3_4_k_cu_0a96ddce_277684cute7productE,@object
	.size		_ZN40_INTERNAL_98d7d2d3_4_k_cu_0a96ddce_277684cute7productE,(_ZN40_INTERNAL_98d7d2d3_4_k_cu_0a96ddce_277684cuda3std3__45__cpo3endE - _ZN40_INTERNAL_98d7d2d3_4_k_cu_0a96ddce_277684cute7productE)
_ZN40_INTERNAL_98d7d2d3_4_k_cu_0a96ddce_277684cute7productE:
	.zero		1
	.type		_ZN40_INTERNAL_98d7d2d3_4_k_cu_0a96ddce_277684cuda3std3__45__cpo3endE,@object
	.size		_ZN40_INTERNAL_98d7d2d3_4_k_cu_0a96ddce_277684cuda3std3__45__cpo3endE,(_ZN40_INTERNAL_98d7d2d3_4_k_cu_0a96ddce_277684cuda3std3__419piecewise_constructE - _ZN40_INTERNAL_98d7d2d3_4_k_cu_0a96ddce_277684cuda3std3__45__cpo3endE)
_ZN40_INTERNAL_98d7d2d3_4_k_cu_0a96ddce_277684cuda3std3__45__cpo3endE:
	.zero		1
	.type		_ZN40_INTERNAL_98d7d2d3_4_k_cu_0a96ddce_277684cuda3std3__419piecewise_constructE,@object
	.size		_ZN40_INTERNAL_98d7d2d3_4_k_cu_0a96ddce_277684cuda3std3__419piecewise_constructE,(_ZN40_INTERNAL_98d7d2d3_4_k_cu_0a96ddce_277684cuda3std3__45__cpo4cendE - _ZN40_INTERNAL_98d7d2d3_4_k_cu_0a96ddce_277684cuda3std3__419piecewise_constructE)
_ZN40_INTERNAL_98d7d2d3_4_k_cu_0a96ddce_277684cuda3std3__419piecewise_constructE:
	.zero		1
	.type		_ZN40_INTERNAL_98d7d2d3_4_k_cu_0a96ddce_277684cuda3std3__45__cpo4cendE,@object
	.size		_ZN40_INTERNAL_98d7d2d3_4_k_cu_0a96ddce_277684cuda3std3__45__cpo4cendE,(_ZN40_INTERNAL_98d7d2d3_4_k_cu_0a96ddce_277684cuda3std6ranges3__45__cpo4swapE - _ZN40_INTERNAL_98d7d2d3_4_k_cu_0a96ddce_277684cuda3std3__45__cpo4cendE)
_ZN40_INTERNAL_98d7d2d3_4_k_cu_0a96ddce_277684cuda3std3__45__cpo4cendE:
	.zero		1
	.type		_ZN40_INTERNAL_98d7d2d3_4_k_cu_0a96ddce_277684cuda3std6ranges3__45__cpo4swapE,@object
	.size		_ZN40_INTERNAL_98d7d2d3_4_k_cu_0a96ddce_277684cuda3std6ranges3__45__cpo4swapE,(.L_8 - _ZN40_INTERNAL_98d7d2d3_4_k_cu_0a96ddce_277684cuda3std6ranges3__45__cpo4swapE)
_ZN40_INTERNAL_98d7d2d3_4_k_cu_0a96ddce_277684cuda3std6ranges3__45__cpo4swapE:
	.zero		1
.L_8:


//--------------------- .nv.constant0._ZN7cutlass13device_kernelINS_4gemm6kernel13GemmUniversalIN4cute5tupleIJiiiiEEENS1_10collective13CollectiveMmaINS1_34MainloopSm90TmaGmmaWarpSpecializedILi3ENS5_IJNS4_1CILi4EEENSA_ILi1EEESC_EEENS1_35KernelTmaWarpSpecializedCooperativeEEENS5_IJNSA_ILi128EEESG_SG_EEENS_10bfloat16_tENS5_IJlSC_lEEESI_SJ_NS4_8TiledMMAINS4_8MMA_AtomIJNS4_4SM904GMMA28MMA_64x128x16_F32BF16BF16_SSILNSN_5MajorE0ELSP_0ELNSN_7ScaleInE1ELSQ_1EEEEEENS4_6LayoutINS5_IJNSA_ILi2EEESC_SC_EEENS5_IJSC_NSA_ILi0EEESW_EEEEENS5_IJNS4_10UnderscoreESZ_SZ_EEEEENS4_13SM90_TMA_LOADENS4_14ComposedLayoutINS4_7SwizzleILi3ELi4ELi3EEENS4_18smem_ptr_flag_bitsILi16EEENST_INS5_IJNSA_ILi8EEENSA_ILi64EEEEEENS5_IJS19_SC_EEEEEEEvNS4_8identityENS4_23SM90_TMA_LOAD_MULTICASTES1D_vS1E_EENS_8epilogue10collective6detail29Sm90TmaWarpSpecializedAdapterINS1I_15DefaultEpilogueISI_SJ_SJ_NS1H_6thread17LinearCombinationISI_Li1EffLNS1M_9ScaleType4KindE0ELNS_15FloatRoundStyleE2ESI_EENS1_15EpilogueDefaultEEEEEvvEEEEvNT_6ParamsE --------------------------
	.section	.nv.constant0._ZN7cutlass13device_kernelINS_4gemm6kernel13GemmUniversalIN4cute5tupleIJiiiiEEENS1_10collective13CollectiveMmaINS1_34MainloopSm90TmaGmmaWarpSpecializedILi3ENS5_IJNS4_1CILi4EEENSA_ILi1EEESC_EEENS1_35KernelTmaWarpSpecializedCooperativeEEENS5_IJNSA_ILi128EEESG_SG_EEENS_10bfloat16_tENS5_IJlSC_lEEESI_SJ_NS4_8TiledMMAINS4_8MMA_AtomIJNS4_4SM904GMMA28MMA_64x128x16_F32BF16BF16_SSILNSN_5MajorE0ELSP_0ELNSN_7ScaleInE1ELSQ_1EEEEEENS4_6LayoutINS5_IJNSA_ILi2EEESC_SC_EEENS5_IJSC_NSA_ILi0EEESW_EEEEENS5_IJNS4_10UnderscoreESZ_SZ_EEEEENS4_13SM90_TMA_LOADENS4_14ComposedLayoutINS4_7SwizzleILi3ELi4ELi3EEENS4_18smem_ptr_flag_bitsILi16EEENST_INS5_IJNSA_ILi8EEENSA_ILi64EEEEEENS5_IJS19_SC_EEEEEEEvNS4_8identityENS4_23SM90_TMA_LOAD_MULTICASTES1D_vS1E_EENS_8epilogue10collective6detail29Sm90TmaWarpSpecializedAdapterINS1I_15DefaultEpilogueISI_SJ_SJ_NS1H_6thread17LinearCombinationISI_Li1EffLNS1M_9ScaleType4KindE0ELNS_15FloatRoundStyleE2ESI_EENS1_15EpilogueDefaultEEEEEvvEEEEvNT_6ParamsE,"a",@progbits
	.sectionflags	@""
	.align	4
.nv.constant0._ZN7cutlass13device_kernelINS_4gemm6kernel13GemmUniversalIN4cute5tupleIJiiiiEEENS1_10collective13CollectiveMmaINS1_34MainloopSm90TmaGmmaWarpSpecializedILi3ENS5_IJNS4_1CILi4EEENSA_ILi1EEESC_EEENS1_35KernelTmaWarpSpecializedCooperativeEEENS5_IJNSA_ILi128EEESG_SG_EEENS_10bfloat16_tENS5_IJlSC_lEEESI_SJ_NS4_8TiledMMAINS4_8MMA_AtomIJNS4_4SM904GMMA28MMA_64x128x16_F32BF16BF16_SSILNSN_5MajorE0ELSP_0ELNSN_7ScaleInE1ELSQ_1EEEEEENS4_6LayoutINS5_IJNSA_ILi2EEESC_SC_EEENS5_IJSC_NSA_ILi0EEESW_EEEEENS5_IJNS4_10UnderscoreESZ_SZ_EEEEENS4_13SM90_TMA_LOADENS4_14ComposedLayoutINS4_7SwizzleILi3ELi4ELi3EEENS4_18smem_ptr_flag_bitsILi16EEENST_INS5_IJNSA_ILi8EEENSA_ILi64EEEEEENS5_IJS19_SC_EEEEEEEvNS4_8identityENS4_23SM90_TMA_LOAD_MULTICASTES1D_vS1E_EENS_8epilogue10collective6detail29Sm90TmaWarpSpecializedAdapterINS1I_15DefaultEpilogueISI_SJ_SJ_NS1H_6thread17LinearCombinationISI_Li1EffLNS1M_9ScaleType4KindE0ELNS_15FloatRoundStyleE2ESI_EENS1_15EpilogueDefaultEEEEEvvEEEEvNT_6ParamsE:
	.zero		1664


//--------------------- SYMBOLS --------------------------

	.type		.nv.reservedSmem.offset0,@object
	.size		.nv.reservedSmem.offset0,0x4
	.type		__assertfail,@function
